# CuTe-DSL kernel — source=cudnn_frontend_dsl family=gemm_swiglu
# config = {"ab_dtype": "Float16", "c_dtype": "BFloat16", "mma_mn": [128, 128], "cluster_mn": [4, 1]}


// ===== COMPILED SASS (sm_100a) =====

	.target	sm_100a

	.elftype	@"ET_EXEC"


//--------------------- .note.nv.tkinfo           --------------------------
	.section	.note.nv.tkinfo,"",@"SHT_NOTE"
	.sectionflags	@"SHF_NOTE_NV_TKINFO"
	.tkinfo
        /*0018*/ 	.word	0x00000081
        /*0030*/ 	.string	""
        /*0030*/ 	.string	"ptxas"
        /*0030*/ 	.string	"Cuda compilation tools, release 12.9, V12.9.83"
        /*0030*/ 	.string	"Build system must define TOOLS_VERSION_EXTENDED"
        /*0030*/ 	.string	"-O 3 -arch sm_100a "



//--------------------- .note.nv.cuver            --------------------------
	.section	.note.nv.cuver,"",@"SHT_NOTE"
	.sectionflags	@"SHF_NOTE_NV_CUVER"
        /*0018*/ 	.short	0x0001
        /*001a*/ 	.short	0x0064
        /*001c*/ 	.short	0x0001
        /*001e*/ 	.short	0x0000
        /*0020*/ 	.short	0x0001
        /*0022*/ 	.short	0x0000


//--------------------- .nv.info                  --------------------------
	.section	.nv.info,"",@"SHT_CUDA_INFO"
	.align	4


	//----- nvinfo : EIATTR_REGCOUNT
	.align		4
        /*0000*/ 	.byte	0x04, 0x2f
        /*0002*/ 	.short	(.L_4 - .L_3)
	.align		4
.L_3:
        /*0004*/ 	.word	index@(kernel_cutlass_kernel_cudnngemm_swigludense_gemm_persistent_swigluPersistentDenseGemmKernel_object_at__TiledMMA_ThrLayoutVMNK11110000_PermutationMNK____MMAAtom_ThrID10_ShapeMNK12812816_TV_0)
        /*0008*/ 	.word	0x00000060


	//----- nvinfo : EIATTR_FRAME_SIZE
	.align		4
.L_4:
        /*000c*/ 	.byte	0x04, 0x11
        /*000e*/ 	.short	(.L_6 - .L_5)
	.align		4
.L_5:
        /*0010*/ 	.word	index@($__internal_2_$__cuda_sm10x_tcgen05_guardrail_trap_unallocated_columns_being_dealloced)
        /*0014*/ 	.word	0x00000000


	//----- nvinfo : EIATTR_FRAME_SIZE
	.align		4
.L_6:
        /*0018*/ 	.byte	0x04, 0x11
        /*001a*/ 	.short	(.L_8 - .L_7)
	.align		4
.L_7:
        /*001c*/ 	.word	index@($__internal_1_$__cuda_sm10x_tcgen05_guardrail_trap_phase_invalid_during_alloc)
        /*0020*/ 	.word	0x00000000


	//----- nvinfo : EIATTR_FRAME_SIZE
	.align		4
.L_8:
        /*0024*/ 	.byte	0x04, 0x11
        /*0026*/ 	.short	(.L_10 - .L_9)
	.align		4
.L_9:
        /*0028*/ 	.word	index@($__internal_0_$__cuda_sm10x_tcgen05_guardrail_trap_col_being_dealloced_not_returned_by_alloc)
        /*002c*/ 	.word	0x00000000


	//----- nvinfo : EIATTR_FRAME_SIZE
	.align		4
.L_10:
        /*0030*/ 	.byte	0x04, 0x11
        /*0032*/ 	.short	(.L_12 - .L_11)
	.align		4
.L_11:
        /*0034*/ 	.word	index@(kernel_cutlass_kernel_cudnngemm_swigludense_gemm_persistent_swigluPersistentDenseGemmKernel_object_at__TiledMMA_ThrLayoutVMNK11110000_PermutationMNK____MMAAtom_ThrID10_ShapeMNK12812816_TV_0)
        /*0038*/ 	.word	0x00000000


	//----- nvinfo : EIATTR_MIN_STACK_SIZE
	.align		4
.L_12:
        /*003c*/ 	.byte	0x04, 0x12
        /*003e*/ 	.short	(.L_14 - .L_13)
	.align		4
.L_13:
        /*0040*/ 	.word	index@(kernel_cutlass_kernel_cudnngemm_swigludense_gemm_persistent_swigluPersistentDenseGemmKernel_object_at__TiledMMA_ThrLayoutVMNK11110000_PermutationMNK____MMAAtom_ThrID10_ShapeMNK12812816_TV_0)
        /*0044*/ 	.word	0x00000000
.L_14:


//--------------------- .nv.info.kernel_cutlass_kernel_cudnngemm_swigludense_gemm_persistent_swigluPersistentDenseGemmKernel_object_at__TiledMMA_ThrLayoutVMNK11110000_PermutationMNK____MMAAtom_ThrID10_ShapeMNK12812816_TV_0 --------------------------
	.section	.nv.info.kernel_cutlass_kernel_cudnngemm_swigludense_gemm_persistent_swigluPersistentDenseGemmKernel_object_at__TiledMMA_ThrLayoutVMNK11110000_PermutationMNK____MMAAtom_ThrID10_ShapeMNK12812816_TV_0,"",@"SHT_CUDA_INFO"
	.sectionflags	@""
	.align	4


	//----- nvinfo : EIATTR_CUDA_API_VERSION
	.align		4
        /*0000*/ 	.byte	0x04, 0x37
        /*0002*/ 	.short	(.L_16 - .L_15)
.L_15:
        /*0004*/ 	.word	0x00000081


	//----- nvinfo : EIATTR_KPARAM_INFO
	.align		4
.L_16:
        /*0008*/ 	.byte	0x04, 0x17
        /*000a*/ 	.short	(.L_18 - .L_17)
.L_17:
        /*000c*/ 	.word	0x00000000
        /*0010*/ 	.short	0x0008
        /*0012*/ 	.short	0x0264
        /*0014*/ 	.byte	0x00, 0xf0, 0x11, 0x00


	//----- nvinfo : EIATTR_KPARAM_INFO
	.align		4
.L_18:
        /*0018*/ 	.byte	0x04, 0x17
        /*001a*/ 	.short	(.L_20 - .L_19)
.L_19:
        /*001c*/ 	.word	0x00000000
        /*0020*/ 	.short	0x0007
        /*0022*/ 	.short	0x0258
        /*0024*/ 	.byte	0x00, 0xf0, 0x31, 0x00


	//----- nvinfo : EIATTR_KPARAM_INFO
	.align		4
.L_20:
        /*0028*/ 	.byte	0x04, 0x17
        /*002a*/ 	.short	(.L_22 - .L_21)
.L_21:
        /*002c*/ 	.word	0x00000000
        /*0030*/ 	.short	0x0006
        /*0032*/ 	.short	0x024c
        /*0034*/ 	.byte	0x00, 0xf0, 0x31, 0x00


	//----- nvinfo : EIATTR_KPARAM_INFO
	.align		4
.L_22:
        /*0038*/ 	.byte	0x04, 0x17
        /*003a*/ 	.short	(.L_24 - .L_23)
.L_23:
        /*003c*/ 	.word	0x00000000
        /*0040*/ 	.short	0x0005
        /*0042*/ 	.short	0x0240
        /*0044*/ 	.byte	0x00, 0xf0, 0x31, 0x00


	//----- nvinfo : EIATTR_KPARAM_INFO
	.align		4
.L_24:
        /*0048*/ 	.byte	0x04, 0x17
        /*004a*/ 	.short	(.L_26 - .L_25)
.L_25:
        /*004c*/ 	.word	0x00000000
        /*0050*/ 	.short	0x0004
        /*0052*/ 	.short	0x01c0
        /*0054*/ 	.byte	0x00, 0xf0, 0x01, 0x02


	//----- nvinfo : EIATTR_KPARAM_INFO
	.align		4
.L_26:
        /*0058*/ 	.byte	0x04, 0x17
        /*005a*/ 	.short	(.L_28 - .L_27)
.L_27:
        /*005c*/ 	.word	0x00000000
        /*0060*/ 	.short	0x0003
        /*0062*/ 	.short	0x0140
        /*0064*/ 	.byte	0x00, 0xf0, 0x01, 0x02


	//----- nvinfo : EIATTR_KPARAM_INFO
	.align		4
.L_28:
        /*0068*/ 	.byte	0x04, 0x17
        /*006a*/ 	.short	(.L_30 - .L_29)
.L_29:
        /*006c*/ 	.word	0x00000000
        /*0070*/ 	.short	0x0002
        /*0072*/ 	.short	0x00c0
        /*0074*/ 	.byte	0x00, 0xf0, 0x01, 0x02


	//----- nvinfo : EIATTR_KPARAM_INFO
	.align		4
.L_30:
        /*0078*/ 	.byte	0x04, 0x17
        /*007a*/ 	.short	(.L_32 - .L_31)
.L_31:
        /*007c*/ 	.word	0x00000000
        /*0080*/ 	.short	0x0001
        /*0082*/ 	.short	0x0040
        /*0084*/ 	.byte	0x00, 0xf0, 0x01, 0x02


	//----- nvinfo : EIATTR_KPARAM_INFO
	.align		4
.L_32:
        /*0088*/ 	.byte	0x04, 0x17
        /*008a*/ 	.short	(.L_34 - .L_33)
.L_33:
        /*008c*/ 	.word	0x00000000
        /*0090*/ 	.short	0x0000
        /*0092*/ 	.short	0x0000
        /*0094*/ 	.byte	0x00, 0xf0, 0x0d, 0x00


	//----- nvinfo : EIATTR_AT_ENTRY_FRAGMENTS
	.align		4
.L_34:
        /*0098*/ 	.byte	0x04, 0x4f
        /*009a*/ 	.short	(.L_36 - .L_35)


	//   ....[0]....
.L_35:
        /*009c*/ 	.word	0x00000004


	//----- nvinfo : EIATTR_RESERVED_SMEM_USED
	.align		4
.L_36:
        /*00a0*/ 	.byte	0x01, 0x41
	.zero		2


	//----- nvinfo : EIATTR_SPARSE_MMA_MASK
	.align		4
        /*00a4*/ 	.byte	0x03, 0x50
        /*00a6*/ 	.short	0x0000


	//----- nvinfo : EIATTR_TCGEN05_1CTA_USED
	.align		4
        /*00a8*/ 	.byte	0x01, 0x51
	.zero		2


	//----- nvinfo : EIATTR_MAXREG_COUNT
	.align		4
        /*00ac*/ 	.byte	0x03, 0x1b
        /*00ae*/ 	.short	0x00ff


	//----- nvinfo : EIATTR_NUM_BARRIERS
	.align		4
        /*00b0*/ 	.byte	0x02, 0x4c
        /*00b2*/ 	.byte	0x03
	.zero		1


	//----- nvinfo : EIATTR_INT_WARP_WIDE_INSTR_OFFSETS
	.align		4
        /*00b4*/ 	.byte	0x04, 0x31
        /*00b6*/ 	.short	(.L_38 - .L_37)


	//   ....[0]....
.L_37:
        /*00b8*/ 	.word	0x00003ec0


	//   ....[1]....
        /*00bc*/ 	.word	0x00003ef0


	//----- nvinfo : EIATTR_COOP_GROUP_MASK_REGIDS
	.align		4
.L_38:
        /*00c0*/ 	.byte	0x04, 0x29
        /*00c2*/ 	.short	(.L_40 - .L_39)


	//   ....[0]....
.L_39:
        /*00c4*/ 	.word	0xffffffff


	//   ....[1]....
        /*00c8*/ 	.word	0xffffffff


	//   ....[2]....
        /*00cc*/ 	.word	0xffffffff


	//   ....[3]....
        /*00d0*/ 	.word	0xffffffff


	//   ....[4]....
        /*00d4*/ 	.word	0xffffffff


	//   ....[5]....
        /*00d8*/ 	.word	0xffffffff


	//   ....[6]....
        /*00dc*/ 	.word	0xffffffff


	//----- nvinfo : EIATTR_COOP_GROUP_INSTR_OFFSETS
	.align		4
.L_40:
        /*00e0*/ 	.byte	0x04, 0x28
        /*00e2*/ 	.short	(.L_42 - .L_41)


	//   ....[0]....
.L_41:
        /*00e4*/ 	.word	0x000003d0


	//   ....[1]....
        /*00e8*/ 	.word	0x00000580


	//   ....[2]....
        /*00ec*/ 	.word	0x00000620


	//   ....[3]....
        /*00f0*/ 	.word	0x00001950


	//   ....[4]....
        /*00f4*/ 	.word	0x00001c10


	//   ....[5]....
        /*00f8*/ 	.word	0x00003d40


	//   ....[6]....
        /*00fc*/ 	.word	0x00003fa0


	//----- nvinfo : EIATTR_VRC_CTA_INIT_COUNT
	.align		4
.L_42:
        /*0100*/ 	.byte	0x02, 0x4a
        /*0102*/ 	.byte	0x80
	.zero		1


	//----- nvinfo : EIATTR_MBARRIER_INSTR_OFFSETS
	.align		4
        /*0104*/ 	.byte	0x04, 0x39
        /*0106*/ 	.short	(.L_44 - .L_43)


	//   ....[0]....
.L_43:
        /*0108*/ 	.word	0x000002e0
        /*010c*/ 	.word	0x000000ff
        /*0110*/ 	.word	0x00000000
        /*0114*/ 	.short	0x0100
        /*0116*/ 	.byte	0x05
	.zero		1


	//   ....[1]....
        /*0118*/ 	.word	0x000002f0
        /*011c*/ 	.word	0x000000ff
        /*0120*/ 	.word	0x00000008
        /*0124*/ 	.short	0x0100
        /*0126*/ 	.byte	0x05
	.zero		1


	//   ....[2]....
        /*0128*/ 	.word	0x00000300
        /*012c*/ 	.word	0x000000ff
        /*0130*/ 	.word	0x00000010
        /*0134*/ 	.short	0x0100
        /*0136*/ 	.byte	0x05
	.zero		1


	//   ....[3]....
        /*0138*/ 	.word	0x00000310
        /*013c*/ 	.word	0x000000ff
        /*0140*/ 	.word	0x00000018
        /*0144*/ 	.short	0x0100
        /*0146*/ 	.byte	0x05
	.zero		1


	//   ....[4]....
        /*0148*/ 	.word	0x00000320
        /*014c*/ 	.word	0x000000ff
        /*0150*/ 	.word	0x00000020
        /*0154*/ 	.short	0x0100
        /*0156*/ 	.byte	0x05
	.zero		1


	//   ....[5]....
        /*0158*/ 	.word	0x00000330
        /*015c*/ 	.word	0x000000ff
        /*0160*/ 	.word	0x00000028
        /*0164*/ 	.short	0x0100
        /*0166*/ 	.byte	0x05
	.zero		1


	//   ....[6]....
        /*0168*/ 	.word	0x00000340
        /*016c*/ 	.word	0x000000ff
        /*0170*/ 	.word	0x00000030
        /*0174*/ 	.short	0x0100
        /*0176*/ 	.byte	0x05
	.zero		1


	//   ....[7]....
        /*0178*/ 	.word	0x00000350
        /*017c*/ 	.word	0x000000ff
        /*0180*/ 	.word	0x00000038
        /*0184*/ 	.short	0x0100
        /*0186*/ 	.byte	0x05
	.zero		1


	//   ....[8]....
        /*0188*/ 	.word	0x00000360
        /*018c*/ 	.word	0x000000ff
        /*0190*/ 	.word	0x00000040
        /*0194*/ 	.short	0x0100
        /*0196*/ 	.byte	0x05
	.zero		1


	//   ....[9]....
        /*0198*/ 	.word	0x00000370
        /*019c*/ 	.word	0x000000ff
        /*01a0*/ 	.word	0x00000048
        /*01a4*/ 	.short	0x0100
        /*01a6*/ 	.byte	0x05
	.zero		1


	//   ....[10]....
        /*01a8*/ 	.word	0x000004f0
        /*01ac*/ 	.word	0x000000ff
        /*01b0*/ 	.word	0x00000050
        /*01b4*/ 	.short	0x0100
        /*01b6*/ 	.byte	0x06
	.zero		1


	//   ....[11]....
        /*01b8*/ 	.word	0x00000500
        /*01bc*/ 	.word	0x000000ff
        /*01c0*/ 	.word	0x00000058
        /*01c4*/ 	.short	0x0100
        /*01c6*/ 	.byte	0x06
	.zero		1


	//   ....[12]....
        /*01c8*/ 	.word	0x00000510
        /*01cc*/ 	.word	0x000000ff
        /*01d0*/ 	.word	0x00000060
        /*01d4*/ 	.short	0x0100
        /*01d6*/ 	.byte	0x06
	.zero		1


	//   ....[13]....
        /*01d8*/ 	.word	0x00000520
        /*01dc*/ 	.word	0x000000ff
        /*01e0*/ 	.word	0x00000068
        /*01e4*/ 	.short	0x0100
        /*01e6*/ 	.byte	0x06
	.zero		1


	//   ....[14]....
        /*01e8*/ 	.word	0x00000a50
        /*01ec*/ 	.word	0x000000ff
        /*01f0*/ 	.word	0x00000028
        /*01f4*/ 	.short	0x010a
        /*01f6*/ 	.byte	0x06
	.zero		1


	//   ....[15]....
        /*01f8*/ 	.word	0x00000b80
        /*01fc*/ 	.word	0x000000ff
        /*0200*/ 	.word	0x00000028
        /*0204*/ 	.short	0x010a
        /*0206*/ 	.byte	0x09
	.zero		1


	//   ....[16]....
        /*0208*/ 	.word	0x00000cb0
        /*020c*/ 	.word	0x000000ff
        /*0210*/ 	.word	0x00000028
        /*0214*/ 	.short	0x010a
        /*0216*/ 	.byte	0x1f
	.zero		1


	//   ....[17]....
        /*0218*/ 	.word	0x00000ff0
        /*021c*/ 	.word	0x000000ff
        /*0220*/ 	.word	0x00000028
        /*0224*/ 	.short	0x010a
        /*0226*/ 	.byte	0x04
	.zero		1


	//   ....[18]....
        /*0228*/ 	.word	0x000013e0
        /*022c*/ 	.word	0x000000ff
        /*0230*/ 	.word	0x00000000
        /*0234*/ 	.short	0x010a
        /*0236*/ 	.byte	0x06
	.zero		1


	//   ....[19]....
        /*0238*/ 	.word	0x00001400
        /*023c*/ 	.word	0x000000ff
        /*0240*/ 	.word	0x00000060
        /*0244*/ 	.short	0x010a
        /*0246*/ 	.byte	0x07
	.zero		1


	//   ....[20]....
        /*0248*/ 	.word	0x000015b0
        /*024c*/ 	.word	0x000000ff
        /*0250*/ 	.word	0x00000000
        /*0254*/ 	.short	0x010a
        /*0256*/ 	.byte	0x05
	.zero		1


	//   ....[21]....
        /*0258*/ 	.word	0x00001720
        /*025c*/ 	.word	0x000000ff
        /*0260*/ 	.word	0x00000000
        /*0264*/ 	.short	0x010a
        /*0266*/ 	.byte	0x0b
	.zero		1


	//   ....[22]....
        /*0268*/ 	.word	0x000018d0
        /*026c*/ 	.word	0x00000000
        /*0270*/ 	.word	0x00000060
        /*0274*/ 	.short	0x010a
        /*0276*/ 	.byte	0xff
	.zero		1


	//   ....[23]....
        /*0278*/ 	.word	0x000021d0
        /*027c*/ 	.word	0x000000ff
        /*0280*/ 	.word	0x00000050
        /*0284*/ 	.short	0x010a
        /*0286*/ 	.byte	0x16
	.zero		1


	//   ....[24]....
        /*0288*/ 	.word	0x00003ac0
        /*028c*/ 	.word	0x000000ff
        /*0290*/ 	.word	0x00000060
        /*0294*/ 	.short	0x0101
        /*0296*/ 	.byte	0x16
	.zero		1


	//   ....[25]....
        /*0298*/ 	.word	0x00004000
        /*029c*/ 	.word	0x00000000
        /*02a0*/ 	.word	0x00000028
        /*02a4*/ 	.short	0x010a
        /*02a6*/ 	.byte	0xff
	.zero		1


	//   ....[26]....
        /*02a8*/ 	.word	0x00004080
        /*02ac*/ 	.word	0x00000000
        /*02b0*/ 	.word	0x00000028
        /*02b4*/ 	.short	0x010a
        /*02b6*/ 	.byte	0xff
	.zero		1


	//   ....[27]....
        /*02b8*/ 	.word	0x00004100
        /*02bc*/ 	.word	0x00000000
        /*02c0*/ 	.word	0x00000060
        /*02c4*/ 	.short	0x010a
        /*02c6*/ 	.byte	0xff
	.zero		1


	//   ....[28]....
        /*02c8*/ 	.word	0x00004180
        /*02cc*/ 	.word	0x00000000
        /*02d0*/ 	.word	0x00000000
        /*02d4*/ 	.short	0x010a
        /*02d6*/ 	.byte	0xff
	.zero		1


	//   ....[29]....
        /*02d8*/ 	.word	0x000041e0
        /*02dc*/ 	.word	0x00000000
        /*02e0*/ 	.word	0x00000060
        /*02e4*/ 	.short	0x010a
        /*02e6*/ 	.byte	0xff
	.zero		1


	//   ....[30]....
        /*02e8*/ 	.word	0x00004250
        /*02ec*/ 	.word	0x00000004
        /*02f0*/ 	.word	0x00000050
        /*02f4*/ 	.short	0x010a
        /*02f6*/ 	.byte	0xff
	.zero		1


	//----- nvinfo : EIATTR_NUM_MBARRIERS
	.align		4
.L_44:
        /*02f8*/ 	.byte	0x03, 0x38
        /*02fa*/ 	.short	0x000e


	//----- nvinfo : EIATTR_EXIT_INSTR_OFFSETS
	.align		4
        /*02fc*/ 	.byte	0x04, 0x1c
        /*02fe*/ 	.short	(.L_46 - .L_45)


	//   ....[0]....
.L_45:
        /*0300*/ 	.word	0x00001910


	//   ....[1]....
        /*0304*/ 	.word	0x00003fc0


	//----- nvinfo : EIATTR_REQNTID
	.align		4
.L_46:
        /*0308*/ 	.byte	0x04, 0x10
        /*030a*/ 	.short	(.L_48 - .L_47)
.L_47:
        /*030c*/ 	.word	0x000000c0
        /*0310*/ 	.word	0x00000001
        /*0314*/ 	.word	0x00000001


	//----- nvinfo : EIATTR_CRS_STACK_SIZE
	.align		4
.L_48:
        /*0318*/ 	.byte	0x04, 0x1e
        /*031a*/ 	.short	(.L_50 - .L_49)
.L_49:
        /*031c*/ 	.word	0x00000000


	//----- nvinfo : EIATTR_CBANK_PARAM_SIZE
	.align		4
.L_50:
        /*0320*/ 	.byte	0x03, 0x19
        /*0322*/ 	.short	0x0268


	//----- nvinfo : EIATTR_PARAM_CBANK
	.align		4
        /*0324*/ 	.byte	0x04, 0x0a
        /*0326*/ 	.short	(.L_52 - .L_51)
	.align		4
.L_51:
        /*0328*/ 	.word	index@(.nv.constant0.kernel_cutlass_kernel_cudnngemm_swigludense_gemm_persistent_swigluPersistentDenseGemmKernel_object_at__TiledMMA_ThrLayoutVMNK11110000_PermutationMNK____MMAAtom_ThrID10_ShapeMNK12812816_TV_0)
        /*032c*/ 	.short	0x0380
        /*032e*/ 	.short	0x0268


	//----- nvinfo : EIATTR_SW_WAR
	.align		4
.L_52:
        /*0330*/ 	.byte	0x04, 0x36
        /*0332*/ 	.short	(.L_54 - .L_53)
.L_53:
        /*0334*/ 	.word	0x00000008
.L_54:


//--------------------- .nv.compat                --------------------------
	.section	.nv.compat,"",@"SHT_CUDA_COMPAT_INFO"
	.align	4
        /*0000*/ 	.byte	0x02, 0x02, 0x02, 0x00, 0x02, 0x05, 0x05, 0x00, 0x02, 0x03, 0x01, 0x00, 0x02, 0x06, 0x01, 0x00


//--------------------- .nv.callgraph             --------------------------
	.section	.nv.callgraph,"",@"SHT_CUDA_CALLGRAPH"
	.align	4
	.sectionentsize	8
	.align		4
        /*0000*/ 	.word	0x00000000
	.align		4
        /*0004*/ 	.word	0xffffffff
	.align		4
        /*0008*/ 	.word	0x00000000
	.align		4
        /*000c*/ 	.word	0xfffffffe
	.align		4
        /*0010*/ 	.word	0x00000000
	.align		4
        /*0014*/ 	.word	0xfffffffd
	.align		4
        /*0018*/ 	.word	0x00000000
	.align		4
        /*001c*/ 	.word	0xfffffffc


//--------------------- .text.kernel_cutlass_kernel_cudnngemm_swigludense_gemm_persistent_swigluPersistentDenseGemmKernel_object_at__TiledMMA_ThrLayoutVMNK11110000_PermutationMNK____MMAAtom_ThrID10_ShapeMNK12812816_TV_0 --------------------------
	.section	.text.kernel_cutlass_kernel_cudnngemm_swigludense_gemm_persistent_swigluPersistentDenseGemmKernel_object_at__TiledMMA_ThrLayoutVMNK11110000_PermutationMNK____MMAAtom_ThrID10_ShapeMNK12812816_TV_0,"ax",@progbits
	.align	128
        .global         kernel_cutlass_kernel_cudnngemm_swigludense_gemm_persistent_swigluPersistentDenseGemmKernel_object_at__TiledMMA_ThrLayoutVMNK11110000_PermutationMNK____MMAAtom_ThrID10_ShapeMNK12812816_TV_0
        .type           kernel_cutlass_kernel_cudnngemm_swigludense_gemm_persistent_swigluPersistentDenseGemmKernel_object_at__TiledMMA_ThrLayoutVMNK11110000_PermutationMNK____MMAAtom_ThrID10_ShapeMNK12812816_TV_0,@function
        .size           kernel_cutlass_kernel_cudnngemm_swigludense_gemm_persistent_swigluPersistentDenseGemmKernel_object_at__TiledMMA_ThrLayoutVMNK11110000_PermutationMNK____MMAAtom_ThrID10_ShapeMNK12812816_TV_0,(.L_x_57 - kernel_cutlass_kernel_cudnngemm_swigludense_gemm_persistent_swigluPersistentDenseGemmKernel_object_at__TiledMMA_ThrLayoutVMNK11110000_PermutationMNK____MMAAtom_ThrID10_ShapeMNK12812816_TV_0)
        .other          kernel_cutlass_kernel_cudnngemm_swigludense_gemm_persistent_swigluPersistentDenseGemmKernel_object_at__TiledMMA_ThrLayoutVMNK11110000_PermutationMNK____MMAAtom_ThrID10_ShapeMNK12812816_TV_0,@"STO_CUDA_ENTRY STV_DEFAULT"
kernel_cutlass_kernel_cudnngemm_swigludense_gemm_persistent_swigluPersistentDenseGemmKernel_object_at__TiledMMA_ThrLayoutVMNK11110000_PermutationMNK____MMAAtom_ThrID10_ShapeMNK12812816_TV_0:
.text.kernel_cutlass_kernel_cudnngemm_swigludense_gemm_persistent_swigluPersistentDenseGemmKernel_object_at__TiledMMA_ThrLayoutVMNK11110000_PermutationMNK____MMAAtom_ThrID10_ShapeMNK12812816_TV_0:
[----:B------:R-:W1:Y:S01]  /*0000*/  LDC R1, c[0x0][0x37c] ;  /* 0x0000df00ff017b82 */ /* 0x000e620000000800 */
[----:B------:R-:W2:Y:S07]  /*0010*/  S2R R2, SR_TID.X ;  /* 0x0000000000027919 */ /* 0x000eae0000002100 */
[----:B------:R-:W3:Y:S01]  /*0020*/  S2UR UR12, SR_CgaCtaId ;  /* 0x00000000000c79c3 */ /* 0x000ee20000008800 */
[----:B------:R-:W4:Y:S01]  /*0030*/  LDCU.U8 UR5, c[0x0][0x382] ;  /* 0x00007040ff0577ac */ /* 0x000f220008000000 */
[----:B------:R-:W5:Y:S01]  /*0040*/  LDCU.U8 UR4, c[0x0][0x381] ;  /* 0x00007020ff0477ac */ /* 0x000f620008000000 */
[----:B------:R-:W2:Y:S01]  /*0050*/  LDCU UR6, c[0x0][0x36c] ;  /* 0x00006d80ff0677ac */ /* 0x000ea20008000800 */
[----:B----4-:R-:W-:-:S02]  /*0060*/  ULOP3.LUT UR5, UR5, 0x1, URZ, 0xc0, !UPT ;  /* 0x0000000105057892 */ /* 0x010fc4000f8ec0ff */
[----:B-----5:R-:W-:Y:S02]  /*0070*/  ULOP3.LUT UR4, UR4, 0x1, URZ, 0xc0, !UPT ;  /* 0x0000000104047892 */ /* 0x020fe4000f8ec0ff */
[----:B---3--:R-:W-:Y:S02]  /*0080*/  USHF.R.S32.HI UR7, URZ, 0x1f, UR12 ;  /* 0x0000001fff077899 */ /* 0x008fe4000801140c */
[----:B--2---:R-:W-:Y:S02]  /*0090*/  UISETP.EQ.U32.AND UP2, UPT, UR6, 0x1, UPT ;  /* 0x000000010600788c */ /* 0x004fe4000bf42070 */
[----:B------:R-:W-:Y:S01]  /*00a0*/  ULEA.HI UR7, UR7, UR12, URZ, 0x2 ;  /* 0x0000000c07077291 */ /* 0x000fe2000f8f10ff */
[----:B------:R-:W-:Y:S01]  /*00b0*/  SHF.R.U32.HI R0, RZ, 0x5, R2 ;  /* 0x00000005ff007819 */ /* 0x000fe20000011602 */
[----:B------:R-:W-:Y:S02]  /*00c0*/  UISETP.NE.U32.AND UP6, UPT, UR5, 0x1, UPT ;  /* 0x000000010500788c */ /* 0x000fe4000bfc5070 */
[----:B------:R-:W-:Y:S01]  /*00d0*/  ULOP3.LUT UR7, UR7, 0xfffffffc, URZ, 0xc0, !UPT ;  /* 0xfffffffc07077892 */ /* 0x000fe2000f8ec0ff */
[----:B------:R-:W-:Y:S01]  /*00e0*/  R2UR UR21, R0 ;  /* 0x00000000001572ca */ /* 0x000fe200000e0000 */
[----:B------:R-:W-:-:S02]  /*00f0*/  UISETP.NE.U32.AND UP5, UPT, UR4, 0x1, UPT ;  /* 0x000000010400788c */ /* 0x000fc4000bfa5070 */
[----:B------:R-:W-:-:S10]  /*0100*/  UIADD3 UR23, UPT, UPT, -UR7, UR12, URZ ;  /* 0x0000000c07177290 */ /* 0x000fd4000fffe1ff */
[----:B------:R-:W-:Y:S02]  /*0110*/  UISETP.NE.AND UP4, UPT, UR21, 0x5, UPT ;  /* 0x000000051500788c */ /* 0x000fe4000bf85270 */
[----:B------:R-:W-:-:S07]  /*0120*/  UISETP.NE.AND UP3, UPT, UR21, URZ, UPT ;  /* 0x000000ff1500728c */ /* 0x000fce000bf65270 */
[----:B-1----:R-:W-:Y:S05]  /*0130*/  BRA.U UP4, `(.L_x_0) ;  /* 0x0000000104387547 */ /* 0x002fea000b800000 */
[----:B------:R-:W1:Y:S02]  /*0140*/  LDCU.64 UR4, c[0x0][0x348] ;  /* 0x00006900ff0477ac */ /* 0x000e640008000a00 */
[----:B-1----:R-:W-:Y:S02]  /*0150*/  UIADD3 UR10, UP1, UPT, UR4, 0x40, URZ ;  /* 0x00000040040a7890 */ /* 0x002fe4000ff3e0ff */
[----:B------:R-:W-:Y:S02]  /*0160*/  UIADD3 UR8, UP0, UPT, UR4, 0xc0, URZ ;  /* 0x000000c004087890 */ /* 0x000fe4000ff1e0ff */
[----:B------:R-:W-:Y:S02]  /*0170*/  UIADD3.X UR11, UPT, UPT, URZ, UR5, URZ, UP1, !UPT ;  /* 0x00000005ff0b7290 */ /* 0x000fe40008ffe4ff */
[----:B------:R-:W-:Y:S02]  /*0180*/  UIADD3 UR6, UP1, UPT, UR4, 0x140, URZ ;  /* 0x0000014004067890 */ /* 0x000fe4000ff3e0ff */
[----:B------:R-:W-:-:S02]  /*0190*/  UIADD3.X UR9, UPT, UPT, URZ, UR5, URZ, UP0, !UPT ;  /* 0x00000005ff097290 */ /* 0x000fc400087fe4ff */
[----:B------:R-:W-:Y:S02]  /*01a0*/  UIADD3 UR4, UP0, UPT, UR4, 0x1c0, URZ ;  /* 0x000001c004047890 */ /* 0x000fe4000ff1e0ff */
[----:B------:R-:W-:Y:S01]  /*01b0*/  UIADD3.X UR7, UPT, UPT, URZ, UR5, URZ, UP1, !UPT ;  /* 0x00000005ff077290 */ /* 0x000fe20008ffe4ff */
[----:B------:R1:W-:Y:S01]  /*01c0*/  UTMACCTL.PF [UR10] ;  /* 0x000000000a0079b9 */ /* 0x0003e20008040000 */
[----:B------:R-:W-:-:S03]  /*01d0*/  UIADD3.X UR5, UPT, UPT, URZ, UR5, URZ, UP0, !UPT ;  /* 0x00000005ff057290 */ /* 0x000fc600087fe4ff */
[----:B------:R1:W-:Y:S04]  /*01e0*/  UTMACCTL.PF [UR8] ;  /* 0x00000000080079b9 */ /* 0x0003e80008040000 */
[----:B------:R1:W-:Y:S02]  /*01f0*/  UTMACCTL.PF [UR6] ;  /* 0x00000000060079b9 */ /* 0x0003e40008040000 */
[----:B------:R1:W-:Y:S02]  /*0200*/  UTMACCTL.PF [UR4] ;  /* 0x00000000040079b9 */ /* 0x0003e40008040000 */
[----:B-1----:R-:W-:Y:S01]  /*0210*/  NOP ;  /* 0x0000000000007918 */ /* 0x002fe20000000000 */
.L_x_0:
[----:B------:R-:W-:Y:S05]  /*0220*/  BRA.U UP3, `(.L_x_1) ;  /* 0x0000000103587547 */ /* 0x000fea000b800000 */
[----:B------:R-:W-:Y:S01]  /*0230*/  UMOV UR5, 0x400 ;  /* 0x0000040000057882 */ /* 0x000fe20000000000 */
[----:B------:R-:W-:Y:S01]  /*0240*/  UMOV UR6, 0x1 ;  /* 0x0000000100067882 */ /* 0x000fe20000000000 */
[----:B------:R-:W-:Y:S02]  /*0250*/  ULEA UR5, UR12, UR5, 0x18 ;  /* 0x000000050c057291 */ /* 0x000fe4000f8ec0ff */
[----:B------:R-:W-:-:S04]  /*0260*/  UIADD3 UR6, UPT, UPT, -UR6, 0x100000, URZ ;  /* 0x0010000006067890 */ /* 0x000fc8000fffe1ff */
[----:B------:R-:W-:Y:S02]  /*0270*/  USHF.L.U32 UR7, UR6, 0xb, URZ ;  /* 0x0000000b06077899 */ /* 0x000fe400080006ff */
[----:B------:R-:W-:Y:S01]  /*0280*/  USHF.L.U32 UR6, UR6, 0x1, URZ ;  /* 0x0000000106067899 */ /* 0x000fe200080006ff */
[----:B------:R-:W-:Y:S02]  /*0290*/  UMOV UR4, 0x4 ;  /* 0x0000000400047882 */ /* 0x000fe40000000000 */
[----:B------:R-:W-:-:S04]  /*02a0*/  UIADD3 UR8, UPT, UPT, -UR4, 0x100000, URZ ;  /* 0x0010000004087890 */ /* 0x000fc8000fffe1ff */
[----:B------:R-:W-:Y:S02]  /*02b0*/  USHF.L.U32 UR9, UR8, 0xb, URZ ;  /* 0x0000000b08097899 */ /* 0x000fe400080006ff */
[----:B------:R-:W-:Y:S01]  /*02c0*/  USHF.L.U32 UR8, UR8, 0x1, URZ ;  /* 0x0000000108087899 */ /* 0x000fe200080006ff */
[----:B------:R-:W1:Y:S02]  /*02d0*/  FENCE.VIEW.ASYNC.S ;  /* 0x00000000000073c6 */ /* 0x000e640000000000 */
[----:B-1----:R1:W2:Y:S01]  /*02e0*/  SYNCS.EXCH.64 URZ, [UR5], UR6 ;  /* 0x0000000605ff75b2 */ /* 0x0022a20008000100 */
[----:B------:R1:W3:Y:S01]  /*02f0*/  SYNCS.EXCH.64 URZ, [UR5+0x8], UR6 ;  /* 0x0000080605ff75b2 */ /* 0x0002e20008000100 */
[----:B------:R1:W4:Y:S01]  /*0300*/  SYNCS.EXCH.64 URZ, [UR5+0x10], UR6 ;  /* 0x0000100605ff75b2 */ /* 0x0003220008000100 */
[----:B------:R1:W5:Y:S01]  /*0310*/  SYNCS.EXCH.64 URZ, [UR5+0x18], UR6 ;  /* 0x0000180605ff75b2 */ /* 0x0003620008000100 */
[----:B------:R1:W1:Y:S05]  /*0320*/  SYNCS.EXCH.64 URZ, [UR5+0x20], UR6 ;  /* 0x0000200605ff75b2 */ /* 0x00026a0008000100 */
[----:B------:R1:W1:Y:S01]  /*0330*/  SYNCS.EXCH.64 URZ, [UR5+0x28], UR8 ;  /* 0x0000280805ff75b2 */ /* 0x0002620008000100 */
[----:B------:R1:W1:Y:S01]  /*0340*/  SYNCS.EXCH.64 URZ, [UR5+0x30], UR8 ;  /* 0x0000300805ff75b2 */ /* 0x0002620008000100 */
[----:B------:R1:W1:Y:S01]  /*0350*/  SYNCS.EXCH.64 URZ, [UR5+0x38], UR8 ;  /* 0x0000380805ff75b2 */ /* 0x0002620008000100 */
[----:B------:R1:W1:Y:S01]  /*0360*/  SYNCS.EXCH.64 URZ, [UR5+0x40], UR8 ;  /* 0x0000400805ff75b2 */ /* 0x0002620008000100 */
[----:B------:R1:W1:Y:S01]  /*0370*/  SYNCS.EXCH.64 URZ, [UR5+0x48], UR8 ;  /* 0x0000480805ff75b2 */ /* 0x0002620008000100 */
[----:B------:R-:W-:Y:S01]  /*0380*/  NOP ;  /* 0x0000000000007918 */ /* 0x000fe20000000000 */
.L_x_1:
[----:B------:R-:W-:Y:S01]  /*0390*/  NOP ;  /* 0x0000000000007918 */ /* 0x000fe20000000000 */
[----:B------:R-:W-:Y:S05]  /*03a0*/  BRA.U !UP2, `(.L_x_2) ;  /* 0x000000010a087547 */ /* 0x000fea000b800000 */
[----:B-12345:R-:W-:Y:S01]  /*03b0*/  UCGABAR_ARV ;  /* 0x00000000000079c7 */ /* 0x03efe20008000000 */
[----:B------:R-:W-:Y:S05]  /*03c0*/  BRA `(.L_x_3) ;  /* 0x0000000000047947 */ /* 0x000fea0003800000 */
.L_x_2:
[----:B-12345:R-:W-:Y:S01]  /*03d0*/  NOP ;  /* 0x0000000000007918 */ /* 0x03efe20000000000 */
.L_x_3:
[----:B------:R-:W-:Y:S05]  /*03e0*/  BRA.U !UP2, `(.L_x_4) ;  /* 0x000000010a0c7547 */ /* 0x000fea000b800000 */
[----:B------:R-:W-:Y:S01]  /*03f0*/  UCGABAR_WAIT ;  /* 0x0000000000007dc7 */ /* 0x000fe20008000000 */
[----:B------:R-:W-:Y:S01]  /*0400*/  CCTL.IVALL ;  /* 0x00000000ff00798f */ /* 0x000fe20002000000 */
[----:B------:R-:W-:Y:S05]  /*0410*/  BRA `(.L_x_5) ;  /* 0x0000000000047947 */ /* 0x000fea0003800000 */
.L_x_4:
[----:B------:R-:W-:Y:S06]  /*0420*/  BAR.SYNC.DEFER_BLOCKING 0x0 ;  /* 0x0000000000007b1d */ /* 0x000fec0000010000 */
.L_x_5:
[----:B------:R-:W-:Y:S05]  /*0430*/  BRA.U UP3, `(.L_x_6) ;  /* 0x0000000103407547 */ /* 0x000fea000b800000 */
[----:B------:R-:W-:Y:S01]  /*0440*/  UMOV UR6, 0x400 ;  /* 0x0000040000067882 */ /* 0x000fe20000000000 */
[----:B------:R-:W-:Y:S01]  /*0450*/  UMOV UR5, 0x1 ;  /* 0x0000000100057882 */ /* 0x000fe20000000000 */
[----:B------:R-:W-:Y:S01]  /*0460*/  UMOV UR4, 0x4 ;  /* 0x0000000400047882 */ /* 0x000fe20000000000 */
[----:B------:R-:W-:Y:S02]  /*0470*/  ULEA UR6, UR12, UR6, 0x18 ;  /* 0x000000060c067291 */ /* 0x000fe4000f8ec0ff */
[----:B------:R-:W-:-:S04]  /*0480*/  UIADD3 UR8, UPT, UPT, -UR5, 0x100000, URZ ;  /* 0x0010000005087890 */ /* 0x000fc8000fffe1ff */
[----:B------:R-:W-:Y:S02]  /*0490*/  USHF.L.U32 UR9, UR8, 0xb, URZ ;  /* 0x0000000b08097899 */ /* 0x000fe400080006ff */
[----:B------:R-:W-:Y:S02]  /*04a0*/  USHF.L.U32 UR8, UR8, 0x1, URZ ;  /* 0x0000000108087899 */ /* 0x000fe400080006ff */
[----:B------:R-:W-:-:S04]  /*04b0*/  UIADD3 UR4, UPT, UPT, -UR4, 0x100000, URZ ;  /* 0x0010000004047890 */ /* 0x000fc8000fffe1ff */
[----:B------:R-:W-:Y:S02]  /*04c0*/  USHF.L.U32 UR5, UR4, 0xb, URZ ;  /* 0x0000000b04057899 */ /* 0x000fe400080006ff */
[----:B------:R-:W-:Y:S01]  /*04d0*/  USHF.L.U32 UR4, UR4, 0x1, URZ ;  /* 0x0000000104047899 */ /* 0x000fe200080006ff */
[----:B------:R-:W1:Y:S03]  /*04e0*/  FENCE.VIEW.ASYNC.S ;  /* 0x00000000000073c6 */ /* 0x000e660000000000 */
[----:B-1----:R1:W2:Y:S01]  /*04f0*/  SYNCS.EXCH.64 URZ, [UR6+0x50], UR8 ;  /* 0x0000500806ff75b2 */ /* 0x0022a20008000100 */
[----:B------:R1:W3:Y:S07]  /*0500*/  SYNCS.EXCH.64 URZ, [UR6+0x58], UR8 ;  /* 0x0000580806ff75b2 */ /* 0x0002ee0008000100 */
[----:B------:R1:W4:Y:S01]  /*0510*/  SYNCS.EXCH.64 URZ, [UR6+0x60], UR4 ;  /* 0x0000600406ff75b2 */ /* 0x0003220008000100 */
[----:B------:R1:W5:Y:S01]  /*0520*/  SYNCS.EXCH.64 URZ, [UR6+0x68], UR4 ;  /* 0x0000680406ff75b2 */ /* 0x0003620008000100 */
[----:B------:R-:W-:Y:S01]  /*0530*/  NOP ;  /* 0x0000000000007918 */ /* 0x000fe20000000000 */
.L_x_6:
[----:B------:R-:W-:Y:S01]  /*0540*/  NOP ;  /* 0x0000000000007918 */ /* 0x000fe20000000000 */
[----:B------:R-:W-:Y:S05]  /*0550*/  BRA.U !UP2, `(.L_x_7) ;  /* 0x000000010a087547 */ /* 0x000fea000b800000 */
[----:B--2345:R-:W-:Y:S01]  /*0560*/  UCGABAR_ARV ;  /* 0x00000000000079c7 */ /* 0x03cfe20008000000 */
[----:B------:R-:W-:Y:S05]  /*0570*/  BRA `(.L_x_8) ;  /* 0x0000000000047947 */ /* 0x000fea0003800000 */
.L_x_7:
[----:B--2345:R-:W-:Y:S01]  /*0580*/  NOP ;  /* 0x0000000000007918 */ /* 0x03cfe20000000000 */
.L_x_8:
[----:B------:R-:W-:Y:S05]  /*0590*/  BRA.U !UP2, `(.L_x_9) ;  /* 0x000000010a0c7547 */ /* 0x000fea000b800000 */
[----:B------:R-:W-:Y:S01]  /*05a0*/  UCGABAR_WAIT ;  /* 0x0000000000007dc7 */ /* 0x000fe20008000000 */
[----:B------:R-:W-:Y:S01]  /*05b0*/  CCTL.IVALL ;  /* 0x00000000ff00798f */ /* 0x000fe20002000000 */
[----:B------:R-:W-:Y:S05]  /*05c0*/  BRA `(.L_x_10) ;  /* 0x0000000000047947 */ /* 0x000fea0003800000 */
.L_x_9:
[----:B------:R-:W-:Y:S06]  /*05d0*/  BAR.SYNC.DEFER_BLOCKING 0x0 ;  /* 0x0000000000007b1d */ /* 0x000fec0000010000 */
.L_x_10:
[----:B------:R-:W-:Y:S01]  /*05e0*/  NOP ;  /* 0x0000000000007918 */ /* 0x000fe20000000000 */
[----:B------:R-:W-:Y:S05]  /*05f0*/  BRA.U !UP2, `(.L_x_11) ;  /* 0x000000010a087547 */ /* 0x000fea000b800000 */
[----:B------:R-:W-:Y:S01]  /*0600*/  UCGABAR_ARV ;  /* 0x00000000000079c7 */ /* 0x000fe20008000000 */
[----:B------:R-:W-:Y:S05]  /*0610*/  BRA `(.L_x_12) ;  /* 0x0000000000047947 */ /* 0x000fea0003800000 */
.L_x_11:
[----:B------:R-:W-:Y:S01]  /*0620*/  NOP ;  /* 0x0000000000007918 */ /* 0x000fe20000000000 */
.L_x_12:
[----:B------:R-:W-:Y:S05]  /*0630*/  BRA.U !UP2, `(.L_x_13) ;  /* 0x000000010a0c7547 */ /* 0x000fea000b800000 */
[----:B------:R-:W-:Y:S01]  /*0640*/  UCGABAR_WAIT ;  /* 0x0000000000007dc7 */ /* 0x000fe20008000000 */
[----:B------:R-:W-:Y:S01]  /*0650*/  CCTL.IVALL ;  /* 0x00000000ff00798f */ /* 0x000fe20002000000 */
[----:B------:R-:W-:Y:S05]  /*0660*/  BRA `(.L_x_14) ;  /* 0x0000000000047947 */ /* 0x000fea0003800000 */
.L_x_13:
[----:B------:R-:W-:Y:S06]  /*0670*/  BAR.SYNC.DEFER_BLOCKING 0x0 ;  /* 0x0000000000007b1d */ /* 0x000fec0000010000 */
.L_x_14:
[----:B------:R-:W2:Y:S01]  /*0680*/  LDCU.U8 UR20, c[0x0][0x5c8] ;  /* 0x0000b900ff1477ac */ /* 0x000ea20008000000 */
[----:B------:R-:W3:Y:S01]  /*0690*/  LDCU.U8 UR19, c[0x0][0x5c9] ;  /* 0x0000b920ff1377ac */ /* 0x000ee20008000000 */
[----:B------:R-:W4:Y:S01]  /*06a0*/  LDCU.U8 UR18, c[0x0][0x5d4] ;  /* 0x0000ba80ff1277ac */ /* 0x000f220008000000 */
[----:B------:R-:W5:Y:S01]  /*06b0*/  LDCU.U8 UR17, c[0x0][0x5d5] ;  /* 0x0000baa0ff1177ac */ /* 0x000f620008000000 */
[----:B------:R-:W1:Y:S01]  /*06c0*/  LDCU.U8 UR16, c[0x0][0x5e1] ;  /* 0x0000bc20ff1077ac */ /* 0x000e620008000000 */
[----:B------:R-:W1:Y:S01]  /*06d0*/  LDCU.U8 UR15, c[0x0][0x5e0] ;  /* 0x0000bc00ff0f77ac */ /* 0x000e620008000000 */
[----:B------:R-:W-:Y:S05]  /*06e0*/  BRA.U UP4, `(.L_x_15) ;  /* 0x0000000904547547 */ /* 0x000fea000b800000 */
[----:B------:R-:W5:Y:S01]  /*06f0*/  S2UR UR22, SR_CTAID.Z ;  /* 0x00000000001679c3 */ /* 0x000f620000002700 */
[----:B------:R-:W-:Y:S01]  /*0700*/  UMOV UR14, 0x1 ;  /* 0x00000001000e7882 */ /* 0x000fe20000000000 */
[----:B------:R-:W-:Y:S01]  /*0710*/  UMOV UR13, URZ ;  /* 0x000000ff000d7c82 */ /* 0x000fe20008000000 */
[----:B-----5:R-:W-:-:S09]  /*0720*/  UISETP.GT.U32.AND UP0, UPT, UR22, 0xff, UPT ;  /* 0x000000ff1600788c */ /* 0x020fd2000bf04070 */
[----:B------:R-:W-:Y:S05]  /*0730*/  BRA.U UP0, `(.L_x_16) ;  /* 0x0000000500d47547 */ /* 0x000fea000b800000 */
[----:B-1----:R-:W1:Y:S01]  /*0740*/  LDCU.64 UR4, c[0x0][0x5c0] ;  /* 0x0000b800ff0477ac */ /* 0x002e620008000a00 */
[----:B------:R-:W5:Y:S01]  /*0750*/  S2UR UR28, SR_CTAID.X ;  /* 0x00000000001c79c3 */ /* 0x000f620000002500 */
[----:B------:R-:W4:Y:S01]  /*0760*/  LDCU UR9, c[0x0][0x374] ;  /* 0x00006e80ff0977ac */ /* 0x000f220008000800 */
[----:B------:R-:W4:Y:S01]  /*0770*/  LDCU UR8, c[0x0][0x370] ;  /* 0x00006e00ff0877ac */ /* 0x000f220008000800 */
[----:B------:R-:W3:Y:S01]  /*0780*/  LDCU UR26, c[0x0][0x378] ;  /* 0x00006f00ff1a77ac */ /* 0x000ee20008000800 */
[----:B------:R-:W-:Y:S01]  /*0790*/  UMOV UR13, URZ ;  /* 0x000000ff000d7c82 */ /* 0x000fe20008000000 */
[----:B------:R-:W-:Y:S01]  /*07a0*/  UMOV UR14, 0x1 ;  /* 0x00000001000e7882 */ /* 0x000fe20000000000 */
[----:B-1----:R-:W-:-:S04]  /*07b0*/  UIMAD.WIDE.U32 UR6, UR22, UR5, URZ ;  /* 0x00000005160672a5 */ /* 0x002fc8000f8e00ff */
[----:B------:R-:W-:Y:S02]  /*07c0*/  UIADD3 UR5, UPT, UPT, UR22, -UR7, URZ ;  /* 0x8000000716057290 */ /* 0x000fe4000fffe0ff */
[----:B-----5:R-:W-:Y:S02]  /*07d0*/  USHF.L.U32 UR28, UR28, 0x7, URZ ;  /* 0x000000071c1c7899 */ /* 0x020fe400080006ff */
[----:B--2---:R-:W-:-:S03]  /*07e0*/  USHF.R.U32.HI UR5, URZ, UR20, UR5 ;  /* 0x00000014ff057299 */ /* 0x004fc60008011605 */
[----:B------:R-:W1:Y:S01]  /*07f0*/  LDCU UR6, c[0x0][0x5d0] ;  /* 0x0000ba00ff0677ac */ /* 0x000e620008000800 */
[----:B------:R-:W-:Y:S02]  /*0800*/  UIADD3 UR5, UPT, UPT, UR7, UR5, URZ ;  /* 0x0000000507057290 */ /* 0x000fe4000fffe0ff */
[----:B----4-:R-:W-:Y:S02]  /*0810*/  UIMAD UR8, UR9, UR8, URZ ;  /* 0x00000008090872a4 */ /* 0x010fe4000f8e02ff */
[----:B---3--:R-:W-:Y:S02]  /*0820*/  USHF.R.U32.HI UR11, URZ, UR19, UR5 ;  /* 0x00000013ff0b7299 */ /* 0x008fe40008011605 */
[----:B------:R-:W-:Y:S02]  /*0830*/  UIMAD UR26, UR8, UR26, URZ ;  /* 0x0000001a081a72a4 */ /* 0x000fe4000f8e02ff */
[----:B------:R-:W-:Y:S02]  /*0840*/  UIADD3 UR11, UPT, UPT, -UR11, URZ, URZ ;  /* 0x000000ff0b0b7290 */ /* 0x000fe4000fffe1ff */
[----:B------:R-:W-:-:S02]  /*0850*/  ULOP3.LUT UR28, UR28, 0x180, URZ, 0xc0, !UPT ;  /* 0x000001801c1c7892 */ /* 0x000fc4000f8ec0ff */
[----:B------:R-:W-:Y:S01]  /*0860*/  UIMAD UR11, UR11, UR4, UR22 ;  /* 0x000000040b0b72a4 */ /* 0x000fe2000f8e0216 */
[----:B------:R-:W2:Y:S03]  /*0870*/  LDCU.64 UR4, c[0x0][0x5d8] ;  /* 0x0000bb00ff0477ac */ /* 0x000ea60008000a00 */
[----:B-1----:R-:W-:-:S04]  /*0880*/  UIMAD.WIDE.U32 UR6, UR11, UR6, URZ ;  /* 0x000000060b0672a5 */ /* 0x002fc8000f8e00ff */
[----:B------:R-:W-:-:S04]  /*0890*/  UIADD3 UR6, UPT, UPT, UR11, -UR7, URZ ;  /* 0x800000070b067290 */ /* 0x000fc8000fffe0ff */
[----:B------:R-:W-:-:S04]  /*08a0*/  USHF.R.U32.HI UR6, URZ, UR18, UR6 ;  /* 0x00000012ff067299 */ /* 0x000fc80008011606 */
[----:B------:R-:W-:-:S04]  /*08b0*/  UIADD3 UR6, UPT, UPT, UR7, UR6, URZ ;  /* 0x0000000607067290 */ /* 0x000fc8000fffe0ff */
[----:B------:R-:W-:-:S04]  /*08c0*/  USHF.R.U32.HI UR6, URZ, UR17, UR6 ;  /* 0x00000011ff067299 */ /* 0x000fc80008011606 */
[----:B--2---:R-:W-:-:S07]  /*08d0*/  UIMAD.WIDE.U32 UR24, UR6, UR5, URZ ;  /* 0x00000005061872a5 */ /* 0x004fce000f8e00ff */
[----:B------:R-:W-:Y:S02]  /*08e0*/  UMOV UR7, UR25 ;  /* 0x0000001900077c82 */ /* 0x000fe40008000000 */
[----:B------:R-:W-:Y:S02]  /*08f0*/  UIADD3 UR5, UPT, UPT, UR6, -UR7, URZ ;  /* 0x8000000706057290 */ /* 0x000fe4000fffe0ff */
[----:B------:R-:W1:Y:S02]  /*0900*/  LDCU.64 UR24, c[0x0][0x348] ;  /* 0x00006900ff1877ac */ /* 0x000e640008000a00 */
[----:B------:R-:W-:-:S04]  /*0910*/  USHF.R.U32.HI UR5, URZ, UR15, UR5 ;  /* 0x0000000fff057299 */ /* 0x000fc80008011605 */
[----:B------:R-:W-:-:S04]  /*0920*/  UIADD3 UR7, UPT, UPT, UR7, UR5, URZ ;  /* 0x0000000507077290 */ /* 0x000fc8000fffe0ff */
[----:B------:R-:W-:-:S03]  /*0930*/  USHF.R.U32.HI UR7, URZ, UR16, UR7 ;  /* 0x00000010ff077299 */ /* 0x000fc60008011607 */
[----:B------:R-:W2:Y:S01]  /*0940*/  LDCU UR5, c[0x0][0x5cc] ;  /* 0x0000b980ff0577ac */ /* 0x000ea20008000800 */
[----:B------:R-:W-:-:S04]  /*0950*/  UIADD3 UR7, UPT, UPT, -UR7, URZ, URZ ;  /* 0x000000ff07077290 */ /* 0x000fc8000fffe1ff */
[----:B------:R-:W-:Y:S02]  /*0960*/  UIMAD UR4, UR7, UR4, UR6 ;  /* 0x00000004070472a4 */ /* 0x000fe4000f8e0206 */
[----:B------:R-:W-:Y:S01]  /*0970*/  UIADD3 UR6, UPT, UPT, -UR6, URZ, URZ ;  /* 0x000000ff06067290 */ /* 0x000fe2000fffe1ff */
[----:B------:R-:W-:Y:S02]  /*0980*/  UMOV UR7, 0x400 ;  /* 0x0000040000077882 */ /* 0x000fe40000000000 */
[----:B------:R-:W-:Y:S02]  /*0990*/  ULEA UR12, UR12, UR7, 0x18 ;  /* 0x000000070c0c7291 */ /* 0x000fe4000f8ec0ff */
[----:B------:R-:W-:Y:S02]  /*09a0*/  USHF.R.S32.HI UR7, URZ, 0x1f, UR26 ;  /* 0x0000001fff077899 */ /* 0x000fe4000801141a */
[----:B------:R-:W-:Y:S02]  /*09b0*/  ULEA UR27, UR23, UR12, 0xc ;  /* 0x0000000c171b7291 */ /* 0x000fe4000f8e60ff */
[----:B------:R-:W-:-:S02]  /*09c0*/  ULEA.HI UR26, UR7, UR26, URZ, 0x2 ;  /* 0x0000001a071a7291 */ /* 0x000fc4000f8f10ff */
[----:B-12---:R-:W-:-:S12]  /*09d0*/  UIMAD UR11, UR6, UR5, UR11 ;  /* 0x00000005060b72a4 */ /* 0x006fd8000f8e020b */
.L_x_20:
[----:B------:R-:W-:Y:S01]  /*09e0*/  USHF.L.U32 UR5, UR14, 0x1f, URZ ;  /* 0x0000001f0e057899 */ /* 0x000fe200080006ff */
[----:B------:R-:W-:Y:S01]  /*09f0*/  HFMA2 R3, -RZ, RZ, 0, -0.0 ;  /* 0x00008000ff037431 */ /* 0x000fe200000001ff */
[----:B------:R-:W-:Y:S02]  /*0a00*/  ULEA UR6, UR13, UR12, 0x3 ;  /* 0x0000000c0d067291 */ /* 0x000fe4000f8e18ff */
[----:B------:R-:W-:Y:S02]  /*0a10*/  ULEA UR7, UR4, UR23, 0x2 ;  /* 0x0000001704077291 */ /* 0x000fe4000f8e10ff */
[----:B------:R-:W-:Y:S01]  /*0a20*/  MOV R0, UR5 ;  /* 0x0000000500007c02 */ /* 0x000fe20008000f00 */
[----:B------:R-:W-:Y:S02]  /*0a30*/  UIADD3 UR36, UP1, UPT, UR24, 0x40, URZ ;  /* 0x0000004018247890 */ /* 0x000fe4000ff3e0ff */
[----:B------:R-:W-:Y:S02]  /*0a40*/  UIADD3 UR34, UP0, UPT, UR24, 0xc0, URZ ;  /* 0x000000c018227890 */ /* 0x000fe4000ff1e0ff */
[----:B----4-:R1:W2:Y:S01]  /*0a50*/  SYNCS.PHASECHK.TRANS64.TRYWAIT P2, [UR6+0x28], R0 ;  /* 0x00002800ff0075a7 */ /* 0x0102a20008041106 */
[----:B------:R-:W-:-:S02]  /*0a60*/  ULEA UR11, UR11, UR28, 0x9 ;  /* 0x0000001c0b0b7291 */ /* 0x000fc4000f8e48ff */
[----:B------:R-:W-:Y:S02]  /*0a70*/  UIADD3.X UR37, UPT, UPT, URZ, UR25, URZ, UP1, !UPT ;  /* 0x00000019ff257290 */ /* 0x000fe40008ffe4ff */
[----:B------:R-:W-:Y:S02]  /*0a80*/  UIADD3.X UR35, UPT, UPT, URZ, UR25, URZ, UP0, !UPT ;  /* 0x00000019ff237290 */ /* 0x000fe400087fe4ff */
[----:B------:R-:W-:Y:S01]  /*0a90*/  USHF.L.U32 UR7, UR7, 0x5, URZ ;  /* 0x0000000507077899 */ /* 0x000fe200080006ff */
[----:B------:R-:W-:-:S11]  /*0aa0*/  UMOV UR32, URZ ;  /* 0x000000ff00207c82 */ /* 0x000fd60008000000 */
.L_x_19:
[----:B---3--:R-:W-:Y:S02]  /*0ab0*/  UIADD3 UR5, UPT, UPT, UR13, 0x1, URZ ;  /* 0x000000010d057890 */ /* 0x008fe4000fffe0ff */
[----:B------:R-:W-:Y:S02]  /*0ac0*/  USHF.L.U32 UR4, UR13, 0xd, URZ ;  /* 0x0000000d0d047899 */ /* 0x000fe400080006ff */
[----:B------:R-:W-:Y:S02]  /*0ad0*/  UISETP.NE.AND UP0, UPT, UR5, 0x5, UPT ;  /* 0x000000050500788c */ /* 0x000fe4000bf05270 */
[----:B------:R-:W-:Y:S02]  /*0ae0*/  ULEA UR9, UR13, UR12, 0x3 ;  /* 0x0000000c0d097291 */ /* 0x000fe4000f8e18ff */
[----:B------:R-:W-:Y:S02]  /*0af0*/  UIADD3 UR8, UPT, UPT, UR12, UR4, UR4 ;  /* 0x000000040c087290 */ /* 0x000fe4000fffe004 */
[----:B------:R-:W-:-:S02]  /*0b00*/  USEL UR13, UR5, URZ, UP0 ;  /* 0x000000ff050d7287 */ /* 0x000fc40008000000 */
[----:B------:R-:W-:Y:S02]  /*0b10*/  USEL UR6, URZ, 0x1, UP0 ;  /* 0x00000001ff067887 */ /* 0x000fe40008000000 */
[----:B------:R-:W-:Y:S02]  /*0b20*/  USHF.L.U32 UR10, UR32, 0x6, URZ ;  /* 0x00000006200a7899 */ /* 0x000fe400080006ff */
[----:B------:R-:W-:Y:S02]  /*0b30*/  UIADD3 UR4, UPT, UPT, UR27, UR4, UR4 ;  /* 0x000000041b047290 */ /* 0x000fe4000fffe004 */
[----:B------:R-:W-:Y:S01]  /*0b40*/  UISETP.GT.U32.AND UP0, UPT, UR32, 0x3e, UPT ;  /* 0x0000003e2000788c */ /* 0x000fe2000bf04070 */
[----:B--2-4-:R-:W-:Y:S10]  /*0b50*/  @P2 BRA `(.L_x_17) ;  /* 0x0000000000102947 */ /* 0x014ff40003800000 */
[----:B------:R-:W-:-:S06]  /*0b60*/  USHF.L.U32 UR5, UR14, 0x1f, URZ ;  /* 0x0000001f0e057899 */ /* 0x000fcc00080006ff */
[----:B-1----:R-:W-:-:S04]  /*0b70*/  MOV R0, UR5 ;  /* 0x0000000500007c02 */ /* 0x002fc80008000f00 */
[----:B------:R-:W1:Y:S02]  /*0b80*/  SYNCS.PHASECHK.TRANS64.TRYWAIT P0, [UR9+0x28], R0 ;  /* 0x00002800ff0075a7 */ /* 0x000e640008001109 */
[----:B-1----:R-:W-:Y:S05]  /*0b90*/  @!P0 BRA `(.L_x_18) ;  /* 0x00000034000c8947 */ /* 0x002fea0003800000 */
.L_x_17:
[----:B------:R-:W-:Y:S02]  /*0ba0*/  ELECT P1, URZ, PT ;  /* 0x0000000000ff782f */ /* 0x000fe40003820000 */
[----:B------:R-:W-:Y:S01]  /*0bb0*/  PLOP3.LUT P0, PT, PT, PT, UP0, 0x80, 0x8 ;  /* 0x000000000008781c */ /* 0x000fe20003f0f008 */
[----:B------:R-:W-:Y:S01]  /*0bc0*/  ULOP3.LUT UR14, UR14, UR6, URZ, 0x3c, !UPT ;  /* 0x000000060e0e7292 */ /* 0x000fe2000f8e3cff */
[----:B------:R-:W-:Y:S01]  /*0bd0*/  PLOP3.LUT P2, PT, PT, PT, PT, 0x80, 0x8 ;  /* 0x000000000008781c */ /* 0x000fe20003f4f070 */
[----:B------:R-:W-:Y:S02]  /*0be0*/  UIADD3 UR8, UPT, UPT, UR8, 0xc400, URZ ;  /* 0x0000c40008087890 */ /* 0x000fe4000fffe0ff */
[----:B------:R-:W-:Y:S02]  /*0bf0*/  UIADD3 UR4, UPT, UPT, UR4, 0x20400, URZ ;  /* 0x0002040004047890 */ /* 0x000fe4000fffe0ff */
[----:B------:R-:W-:Y:S02]  /*0c00*/  @!UP0 USHF.L.U32 UR30, UR14, 0x1f, URZ ;  /* 0x0000001f0e1e8899 */ /* 0x000fe400080006ff */
[----:B------:R-:W-:Y:S01]  /*0c10*/  @!UP0 ULEA UR31, UR13, UR12, 0x3 ;  /* 0x0000000c0d1f8291 */ /* 0x000fe2000f8e18ff */
[----:B------:R-:W-:Y:S01]  /*0c20*/  UMOV UR29, 0xf0000 ;  /* 0x000f0000001d7882 */ /* 0x000fe20000000000 */
[----:B------:R-:W-:-:S02]  /*0c30*/  UMOV UR5, UR9 ;  /* 0x0000000900057c82 */ /* 0x000fc40008000000 */
[----:B-1----:R-:W-:Y:S01]  /*0c40*/  IMAD.U32 R0, RZ, RZ, UR30 ;  /* 0x0000001eff007e24 */ /* 0x002fe2000f8e00ff */
[----:B------:R-:W-:Y:S01]  /*0c50*/  UMOV UR6, UR10 ;  /* 0x0000000a00067c82 */ /* 0x000fe20008000000 */
[----:B------:R3:W-:Y:S01]  /*0c60*/  @P1 SYNCS.ARRIVE.TRANS64 RZ, [UR9], R3 ;  /* 0x00000003ffff19a7 */ /* 0x0007e20008000009 */
[----:B------:R3:W-:Y:S01]  /*0c70*/  UTMALDG.2D [UR8], [UR36], desc[URZ] ;  /* 0x0000ff08240075b4 */ /* 0x0007e20008009000 */
[----:B------:R-:W-:-:S04]  /*0c80*/  UIADD3 UR32, UPT, UPT, UR32, 0x1, URZ ;  /* 0x0000000120207890 */ /* 0x000fc8000fffe0ff */
[----:B------:R-:W-:Y:S01]  /*0c90*/  UISETP.NE.AND UP0, UPT, UR32, 0x40, UPT ;  /* 0x000000402000788c */ /* 0x000fe2000bf05270 */
[----:B------:R3:W-:Y:S01]  /*0ca0*/  UTMALDG.2D.MULTICAST [UR4], [UR34], UR29, desc[URZ] ;  /* 0x0000ff04220073b4 */ /* 0x0007e2000800981d */
[----:B------:R3:W4:Y:S07]  /*0cb0*/  @!P0 SYNCS.PHASECHK.TRANS64.TRYWAIT P2, [UR31+0x28], R0 ;  /* 0x00002800ff0085a7 */ /* 0x00072e000804111f */
[----:B------:R-:W-:Y:S05]  /*0cc0*/  BRA.U UP0, `(.L_x_19) ;  /* 0xfffffffd00787547 */ /* 0x000fea000b83ffff */
[----:B---3--:R-:W1:Y:S01]  /*0cd0*/  LDCU.64 UR4, c[0x0][0x5c0] ;  /* 0x0000b800ff0477ac */ /* 0x008e620008000a00 */
[----:B------:R-:W-:-:S04]  /*0ce0*/  ULEA.HI.SX32 UR22, UR26, UR22, 0x1e ;  /* 0x000000161a167291 */ /* 0x000fc8000f8ff2ff */
[----:B------:R-:W-:Y:S02]  /*0cf0*/  UISETP.GE.AND UP0, UPT, UR22, 0x100, UPT ;  /* 0x000001001600788c */ /* 0x000fe4000bf06270 */
[----:B-1----:R-:W-:Y:S01]  /*0d00*/  UIMAD.WIDE.U32 UR6, UR22, UR5, URZ ;  /* 0x00000005160672a5 */ /* 0x002fe2000f8e00ff */
[----:B------:R-:W1:Y:S03]  /*0d10*/  LDCU UR5, c[0x0][0x5d0] ;  /* 0x0000ba00ff0577ac */ /* 0x000e660008000800 */
[----:B------:R-:W-:-:S04]  /*0d20*/  UIADD3 UR6, UPT, UPT, UR22, -UR7, URZ ;  /* 0x8000000716067290 */ /* 0x000fc8000fffe0ff */
[----:B------:R-:W-:-:S04]  /*0d30*/  USHF.R.U32.HI UR6, URZ, UR20, UR6 ;  /* 0x00000014ff067299 */ /* 0x000fc80008011606 */
[----:B------:R-:W-:-:S04]  /*0d40*/  UIADD3 UR6, UPT, UPT, UR7, UR6, URZ ;  /* 0x0000000607067290 */ /* 0x000fc8000fffe0ff */
[----:B------:R-:W-:-:S04]  /*0d50*/  USHF.R.U32.HI UR11, URZ, UR19, UR6 ;  /* 0x00000013ff0b7299 */ /* 0x000fc80008011606 */
[----:B------:R-:W-:-:S04]  /*0d60*/  UIADD3 UR11, UPT, UPT, -UR11, URZ, URZ ;  /* 0x000000ff0b0b7290 */ /* 0x000fc8000fffe1ff */
[----:B------:R-:W-:-:S04]  /*0d70*/  UIMAD UR11, UR4, UR11, UR22 ;  /* 0x0000000b040b72a4 */ /* 0x000fc8000f8e0216 */
[----:B-1----:R-:W-:Y:S01]  /*0d80*/  UIMAD.WIDE.U32 UR6, UR11, UR5, URZ ;  /* 0x000000050b0672a5 */ /* 0x002fe2000f8e00ff */
[----:B------:R-:W1:Y:S03]  /*0d90*/  LDCU.64 UR4, c[0x0][0x5d8] ;  /* 0x0000bb00ff0477ac */ /* 0x000e660008000a00 */
[----:B------:R-:W-:-:S04]  /*0da0*/  UIADD3 UR6, UPT, UPT, UR11, -UR7, URZ ;  /* 0x800000070b067290 */ /* 0x000fc8000fffe0ff */
[----:B------:R-:W-:-:S04]  /*0db0*/  USHF.R.U32.HI UR6, URZ, UR18, UR6 ;  /* 0x00000012ff067299 */ /* 0x000fc80008011606 */
[----:B------:R-:W-:Y:S01]  /*0dc0*/  UIADD3 UR6, UPT, UPT, UR7, UR6, URZ ;  /* 0x0000000607067290 */ /* 0x000fe2000fffe0ff */
[----:B------:R-:W2:Y:S03]  /*0dd0*/  LDCU UR7, c[0x0][0x5cc] ;  /* 0x0000b980ff0777ac */ /* 0x000ea60008000800 */
[----:B------:R-:W-:-:S04]  /*0de0*/  USHF.R.U32.HI UR6, URZ, UR17, UR6 ;  /* 0x00000011ff067299 */ /* 0x000fc80008011606 */
[----:B-1----:R-:W-:Y:S02]  /*0df0*/  UIMAD.WIDE.U32 UR8, UR6, UR5, URZ ;  /* 0x00000005060872a5 */ /* 0x002fe4000f8e00ff */
[----:B------:R-:W-:Y:S02]  /*0e00*/  UIADD3 UR8, UPT, UPT, -UR6, URZ, URZ ;  /* 0x000000ff06087290 */ /* 0x000fe4000fffe1ff */
[----:B------:R-:W-:-:S04]  /*0e10*/  UIADD3 UR5, UPT, UPT, UR6, -UR9, URZ ;  /* 0x8000000906057290 */ /* 0x000fc8000fffe0ff */
[----:B------:R-:W-:Y:S02]  /*0e20*/  USHF.R.U32.HI UR5, URZ, UR15, UR5 ;  /* 0x0000000fff057299 */ /* 0x000fe40008011605 */
[----:B--2---:R-:W-:Y:S02]  /*0e30*/  UIMAD UR11, UR7, UR8, UR11 ;  /* 0x00000008070b72a4 */ /* 0x004fe4000f8e020b */
[----:B------:R-:W-:-:S04]  /*0e40*/  UIADD3 UR5, UPT, UPT, UR9, UR5, URZ ;  /* 0x0000000509057290 */ /* 0x000fc8000fffe0ff */
[----:B------:R-:W-:-:S04]  /*0e50*/  USHF.R.U32.HI UR5, URZ, UR16, UR5 ;  /* 0x00000010ff057299 */ /* 0x000fc80008011605 */
[----:B------:R-:W-:-:S04]  /*0e60*/  UIADD3 UR5, UPT, UPT, -UR5, URZ, URZ ;  /* 0x000000ff05057290 */ /* 0x000fc8000fffe1ff */
[----:B------:R-:W-:Y:S01]  /*0e70*/  UIMAD UR4, UR4, UR5, UR6 ;  /* 0x00000005040472a4 */ /* 0x000fe2000f8e0206 */
[----:B------:R-:W-:Y:S11]  /*0e80*/  BRA.U !UP0, `(.L_x_20) ;  /* 0xfffffff908d47547 */ /* 0x000ff6000b83ffff */
.L_x_16:
[----:B------:R-:W-:Y:S01]  /*0e90*/  UISETP.NE.AND UP0, UPT, UR13, 0x4, UPT ;  /* 0x000000040d00788c */ /* 0x000fe2000bf05270 */
[----:B------:R-:W5:Y:S01]  /*0ea0*/  S2UR UR12, SR_CgaCtaId ;  /* 0x00000000000c79c3 */ /* 0x000f620000008800 */
[----:B-1----:R-:W-:-:S04]  /*0eb0*/  UIADD3 UR4, UPT, UPT, UR13, 0x2, URZ ;  /* 0x000000020d047890 */ /* 0x002fc8000fffe0ff */
[----:B------:R-:W-:-:S04]  /*0ec0*/  USEL UR4, UR4, 0x1, UP0 ;  /* 0x0000000104047887 */ /* 0x000fc80008000000 */
[----:B------:R-:W-:Y:S02]  /*0ed0*/  UISETP.NE.AND UP1, UPT, UR4, 0x5, UPT ;  /* 0x000000050400788c */ /* 0x000fe4000bf25270 */
[----:B------:R-:W-:-:S04]  /*0ee0*/  UIADD3 UR4, UPT, UPT, UR4, 0x1, URZ ;  /* 0x0000000104047890 */ /* 0x000fc8000fffe0ff */
[----:B------:R-:W-:Y:S02]  /*0ef0*/  USEL UR4, UR4, 0x1, UP1 ;  /* 0x0000000104047887 */ /* 0x000fe40008800000 */
[----:B------:R-:W-:Y:S02]  /*0f00*/  UISETP.EQ.XOR UP1, UPT, UR13, 0x4, !UP1 ;  /* 0x000000040d00788c */ /* 0x000fe4000cf22a70 */
[----:B------:R-:W-:Y:S02]  /*0f10*/  UISETP.NE.AND UP0, UPT, UR4, 0x5, UPT ;  /* 0x000000050400788c */ /* 0x000fe4000bf05270 */
[----:B------:R-:W-:Y:S02]  /*0f20*/  UIADD3 UR6, UPT, UPT, UR4, 0x1, URZ ;  /* 0x0000000104067890 */ /* 0x000fe4000fffe0ff */
[----:B------:R-:W-:Y:S02]  /*0f30*/  UISETP.EQ.XOR UP1, UPT, UR4, 0x5, UP1 ;  /* 0x000000050400788c */ /* 0x000fe40008f22a70 */
[----:B------:R-:W-:Y:S01]  /*0f40*/  USEL UR6, UR6, 0x1, UP0 ;  /* 0x0000000106067887 */ /* 0x000fe20008000000 */
[----:B------:R-:W-:-:S03]  /*0f50*/  UMOV UR4, 0x400 ;  /* 0x0000040000047882 */ /* 0x000fc60000000000 */
[----:B------:R-:W-:Y:S02]  /*0f60*/  UISETP.EQ.XOR UP1, UPT, UR6, 0x5, UP1 ;  /* 0x000000050600788c */ /* 0x000fe40008f22a70 */
[----:B------:R-:W-:Y:S02]  /*0f70*/  UISETP.NE.AND UP0, UPT, UR6, 0x5, UPT ;  /* 0x000000050600788c */ /* 0x000fe4000bf05270 */
[----:B------:R-:W-:Y:S02]  /*0f80*/  USEL UR5, URZ, 0x1, !UP1 ;  /* 0x00000001ff057887 */ /* 0x000fe4000c800000 */
[----:B-----5:R-:W-:Y:S02]  /*0f90*/  ULEA UR4, UR12, UR4, 0x18 ;  /* 0x000000040c047291 */ /* 0x020fe4000f8ec0ff */
[----:B------:R-:W-:Y:S02]  /*0fa0*/  ULOP3.LUT UR5, UR14, UR5, URZ, 0x3c, !UPT ;  /* 0x000000050e057292 */ /* 0x000fe4000f8e3cff */
[----:B------:R-:W-:-:S02]  /*0fb0*/  USEL UR6, UR6, URZ, UP0 ;  /* 0x000000ff06067287 */ /* 0x000fc40008000000 */
[----:B------:R-:W-:Y:S02]  /*0fc0*/  USHF.L.U32 UR5, UR5, 0x1f, URZ ;  /* 0x0000001f05057899 */ /* 0x000fe400080006ff */
[----:B------:R-:W-:-:S04]  /*0fd0*/  ULEA UR4, UR6, UR4, 0x3 ;  /* 0x0000000406047291 */ /* 0x000fc8000f8e18ff */
[----:B------:R-:W-:-:S05]  /*0fe0*/  MOV R0, UR5 ;  /* 0x0000000500007c02 */ /* 0x000fca0008000f00 */
[----:B------:R-:W1:Y:S02]  /*0ff0*/  SYNCS.PHASECHK.TRANS64.TRYWAIT P0, [UR4+0x28], R0 ;  /* 0x00002800ff0075a7 */ /* 0x000e640008001104 */
[----:B-1----:R-:W-:Y:S05]  /*1000*/  @!P0 BRA `(.L_x_21) ;  /* 0x0000003000108947 */ /* 0x002fea0003800000 */
.L_x_47:
[----:B------:R-:W-:-:S13]  /*1010*/  ELECT P0, URZ, PT ;  /* 0x0000000000ff782f */ /* 0x000fda0003800000 */
[----:B-1----:R-:W-:-:S04]  /*1020*/  @P0 MOV R0, 0x8000 ;  /* 0x0000800000000802 */ /* 0x002fc80000000f00 */
[----:B------:R1:W-:Y:S03]  /*1030*/  @P0 SYNCS.ARRIVE.TRANS64 RZ, [UR4], R0 ;  /* 0x00000000ffff09a7 */ /* 0x0003e60008000004 */
.L_x_15:
[----:B------:R-:W-:-:S09]  /*1040*/  UISETP.NE.AND UP0, UPT, UR21, 0x4, UPT ;  /* 0x000000041500788c */ /* 0x000fd2000bf05270 */
[----:B------:R-:W-:Y:S05]  /*1050*/  BRA.U UP0, `(.L_x_22) ;  /* 0x0000000900247547 */ /* 0x000fea000b800000 */
[----:B------:R-:W5:Y:S08]  /*1060*/  S2UR UR13, SR_CTAID.Z ;  /* 0x00000000000d79c3 */ /* 0x000f700000002700 */
[----:B------:R-:W-:Y:S01]  /*1070*/  BAR.SYNC.DEFER_BLOCKING 0x2, 0xa0 ;  /* 0x0082800000007b1d */ /* 0x000fe20000010000 */
[----:B------:R-:W-:Y:S01]  /*1080*/  USHF.R.S32.HI UR14, URZ, 0x1f, UR12 ;  /* 0x0000001fff0e7899 */ /* 0x000fe2000801140c */
[----:B------:R-:W-:Y:S01]  /*1090*/  HFMA2 R6, -RZ, RZ, 0, 5.9604644775390625e-08 ;  /* 0x00000001ff067431 */ /* 0x000fe200000001ff */
[----:B------:R-:W-:-:S02]  /*10a0*/  MOV R5, 0x1 ;  /* 0x0000000100057802 */ /* 0x000fc40000000f00 */
[----:B------:R-:W-:Y:S01]  /*10b0*/  ULEA.HI UR14, UR14, UR12, URZ, 0x2 ;  /* 0x0000000c0e0e7291 */ /* 0x000fe2000f8f10ff */
[----:B-1----:R-:W-:-:S03]  /*10c0*/  UMOV UR4, 0x1 ;  /* 0x0000000100047882 */ /* 0x002fc60000000000 */
[----:B------:R-:W-:-:S04]  /*10d0*/  ULOP3.LUT UR14, UR14, 0xfffffffc, URZ, 0xc0, !UPT ;  /* 0xfffffffc0e0e7892 */ /* 0x000fc8000f8ec0ff */
[----:B------:R-:W-:-:S04]  /*10e0*/  UIADD3 UR14, UPT, UPT, -UR14, UR12, URZ ;  /* 0x0000000c0e0e7290 */ /* 0x000fc8000fffe1ff */
[----:B------:R-:W-:Y:S02]  /*10f0*/  USHF.L.U32 UR14, UR4, UR14, URZ ;  /* 0x0000000e040e7299 */ /* 0x000fe400080006ff */
[----:B-----5:R-:W-:-:S09]  /*1100*/  UISETP.GT.U32.AND UP0, UPT, UR13, 0xff, UPT ;  /* 0x000000ff0d00788c */ /* 0x020fd2000bf04070 */
[----:B------:R-:W-:Y:S05]  /*1110*/  BRA.U UP0, `(.L_x_23) ;  /* 0x0000000500bc7547 */ /* 0x000fea000b800000 */
[----:B------:R-:W-:Y:S01]  /*1120*/  UMOV UR4, 0x400 ;  /* 0x0000040000047882 */ /* 0x000fe20000000000 */
[----:B------:R-:W1:Y:S01]  /*1130*/  LDCU UR7, c[0x0][0x374] ;  /* 0x00006e80ff0777ac */ /* 0x000e620008000800 */
[----:B------:R-:W-:Y:S01]  /*1140*/  MOV R5, 0x1 ;  /* 0x0000000100057802 */ /* 0x000fe20000000f00 */
[----:B------:R-:W-:Y:S01]  /*1150*/  ULEA UR4, UR12, UR4, 0x18 ;  /* 0x000000040c047291 */ /* 0x000fe2000f8ec0ff */
[----:B------:R-:W1:Y:S01]  /*1160*/  LDCU UR6, c[0x0][0x370] ;  /* 0x00006e00ff0677ac */ /* 0x000e620008000800 */
[----:B------:R-:W5:Y:S07]  /*1170*/  LDCU UR5, c[0x0][0x378] ;  /* 0x00006f00ff0577ac */ /* 0x000f6e0008000800 */
[----:B------:R-:W4:Y:S01]  /*1180*/  LDS R0, [UR4+0x78] ;  /* 0x00007804ff007984 */ /* 0x000f220008000800 */
[----:B------:R-:W-:Y:S01]  /*1190*/  UMOV UR44, 0x8202010 ;  /* 0x08202010002c7882 */ /* 0x000fe20000000000 */
[----:B------:R-:W-:-:S02]  /*11a0*/  UIADD3 UR9, UPT, UPT, UR4, 0xc400, URZ ;  /* 0x0000c40004097890 */ /* 0x000fc4000fffe0ff */
[----:B------:R-:W-:Y:S02]  /*11b0*/  UIADD3 UR10, UPT, UPT, UR4, 0x20400, URZ ;  /* 0x00020400040a7890 */ /* 0x000fe4000fffe0ff */
[----:B------:R-:W-:Y:S02]  /*11c0*/  USEL UR45, URZ, 0x4000, UP6 ;  /* 0x00004000ff2d7887 */ /* 0x000fe4000b000000 */
[----:B------:R-:W-:Y:S02]  /*11d0*/  USEL UR44, UR44, 0x8200010, !UP5 ;  /* 0x082000102c2c7887 */ /* 0x000fe4000e800000 */
[----:B------:R-:W-:Y:S02]  /*11e0*/  USHF.R.U32.HI UR9, URZ, 0x4, UR9 ;  /* 0x00000004ff097899 */ /* 0x000fe40008011609 */
[----:B-1----:R-:W-:Y:S02]  /*11f0*/  UIMAD UR6, UR7, UR6, URZ ;  /* 0x00000006070672a4 */ /* 0x002fe4000f8e02ff */
[----:B------:R-:W-:-:S02]  /*1200*/  USHF.R.U32.HI UR10, URZ, 0x4, UR10 ;  /* 0x00000004ff0a7899 */ /* 0x000fc4000801160a */
[----:B-----5:R-:W-:Y:S02]  /*1210*/  UIMAD UR5, UR6, UR5, URZ ;  /* 0x00000005060572a4 */ /* 0x020fe4000f8e02ff */
[----:B------:R-:W-:Y:S02]  /*1220*/  UIADD3 UR45, UPT, UPT, UR45, UR44, URZ ;  /* 0x0000002c2d2d7290 */ /* 0x000fe4000fffe0ff */
[----:B------:R-:W-:Y:S02]  /*1230*/  ULOP3.LUT UR23, UR14, 0xf, URZ, 0xfc, !UPT ;  /* 0x0000000f0e177892 */ /* 0x000fe4000f8efcff */
[----:B------:R-:W-:Y:S02]  /*1240*/  ULOP3.LUT UR9, UR9, 0x3fc0, URZ, 0xc0, !UPT ;  /* 0x00003fc009097892 */ /* 0x000fe4000f8ec0ff */
[----:B------:R-:W-:Y:S02]  /*1250*/  ULOP3.LUT UR10, UR10, 0x3fc0, URZ, 0xc0, !UPT ;  /* 0x00003fc00a0a7892 */ /* 0x000fe4000f8ec0ff */
[----:B------:R-:W-:-:S02]  /*1260*/  USHF.R.S32.HI UR33, URZ, 0x1f, UR5 ;  /* 0x0000001fff217899 */ /* 0x000fc40008011405 */
[----:B------:R-:W-:Y:S02]  /*1270*/  ULOP3.LUT UR14, UR14, 0xffff, URZ, 0xc0, !UPT ;  /* 0x0000ffff0e0e7892 */ /* 0x000fe4000f8ec0ff */
[----:B------:R-:W-:Y:S02]  /*1280*/  ULOP3.LUT UR23, UR23, 0xffff, URZ, 0xc0, !UPT ;  /* 0x0000ffff17177892 */ /* 0x000fe4000f8ec0ff */
[----:B------:R-:W-:Y:S02]  /*1290*/  ULOP3.LUT UR9, UR9, 0x10000, URZ, 0xfc, !UPT ;  /* 0x0001000009097892 */ /* 0x000fe4000f8efcff */
[----:B------:R-:W-:Y:S02]  /*12a0*/  ULOP3.LUT UR10, UR10, 0x10000, URZ, 0xfc, !UPT ;  /* 0x000100000a0a7892 */ /* 0x000fe4000f8efcff */
[----:B------:R-:W-:Y:S01]  /*12b0*/  ULEA.HI UR33, UR33, UR5, URZ, 0x2 ;  /* 0x0000000521217291 */ /* 0x000fe2000f8f10ff */
[----:B------:R-:W-:Y:S01]  /*12c0*/  UMOV UR31, URZ ;  /* 0x000000ff001f7c82 */ /* 0x000fe20008000000 */
[----:B------:R-:W-:Y:S01]  /*12d0*/  UMOV UR29, URZ ;  /* 0x000000ff001d7c82 */ /* 0x000fe20008000000 */
[----:B----4-:R-:W-:Y:S01]  /*12e0*/  R2UR UR34, R0 ;  /* 0x00000000002272ca */ /* 0x010fe200000e0000 */
[----:B------:R-:W-:Y:S01]  /*12f0*/  UMOV UR27, URZ ;  /* 0x000000ff001b7c82 */ /* 0x000fe20008000000 */
[----:B------:R-:W-:Y:S01]  /*1300*/  UMOV UR44, URZ ;  /* 0x000000ff002c7c82 */ /* 0x000fe20008000000 */
[----:B------:R-:W-:Y:S01]  /*1310*/  UMOV UR40, URZ ;  /* 0x000000ff00287c82 */ /* 0x000fe20008000000 */
[----:B------:R-:W-:Y:S01]  /*1320*/  UMOV UR41, UR45 ;  /* 0x0000002d00297c82 */ /* 0x000fe20008000000 */
[----:B------:R-:W-:Y:S01]  /*1330*/  UMOV UR38, URZ ;  /* 0x000000ff00267c82 */ /* 0x000fe20008000000 */
[----:B------:R-:W-:Y:S01]  /*1340*/  UMOV UR39, UR45 ;  /* 0x0000002d00277c82 */ /* 0x000fe20008000000 */
[----:B------:R-:W-:Y:S01]  /*1350*/  UMOV UR36, URZ ;  /* 0x000000ff00247c82 */ /* 0x000fe20008000000 */
[----:B------:R-:W-:-:S07]  /*1360*/  UMOV UR37, UR45 ;  /* 0x0000002d00257c82 */ /* 0x000fce0008000000 */
.L_x_28:
[----:B------:R-:W-:Y:S01]  /*1370*/  USHF.L.U32 UR5, UR29, 0x1f, URZ ;  /* 0x0000001f1d057899 */ /* 0x000fe200080006ff */
[----:B------:R-:W-:Y:S01]  /*1380*/  SHF.L.U32 R3, R5, 0x1f, RZ ;  /* 0x0000001f05037819 */ /* 0x000fe200000006ff */
[----:B------:R-:W-:Y:S02]  /*1390*/  ULEA UR6, UR27, UR4, 0x3 ;  /* 0x000000041b067291 */ /* 0x000fe4000f8e18ff */
[----:B-1----:R-:W-:Y:S02]  /*13a0*/  ULEA UR7, UR31, UR4, 0x3 ;  /* 0x000000041f077291 */ /* 0x002fe4000f8e18ff */
[----:B----4-:R-:W-:Y:S01]  /*13b0*/  MOV R0, UR5 ;  /* 0x0000000500007c02 */ /* 0x010fe20008000f00 */
[----:B------:R-:W-:Y:S02]  /*13c0*/  ULEA UR8, UR31, UR34, 0x7 ;  /* 0x000000221f087291 */ /* 0x000fe4000f8e38ff */
[----:B------:R-:W-:Y:S02]  /*13d0*/  ULEA.HI.SX32 UR13, UR33, UR13, 0x1e ;  /* 0x0000000d210d7291 */ /* 0x000fe4000f8ff2ff */
[----:B-----5:R1:W4:Y:S01]  /*13e0*/  SYNCS.PHASECHK.TRANS64.TRYWAIT P1, [UR6], R0 ;  /* 0x00000000ff0075a7 */ /* 0x0203220008021106 */
[----:B------:R-:W-:Y:S01]  /*13f0*/  UPLOP3.LUT UP2, UPT, UPT, UPT, UPT, 0x40, 0x4 ;  /* 0x000000000004789c */ /* 0x000fe20003f4e870 */
[----:B------:R-:W5:Y:S02]  /*1400*/  SYNCS.PHASECHK.TRANS64.TRYWAIT P0, [UR7+0x60], R3 ;  /* 0x00006003ff0075a7 */ /* 0x000f640008001107 */
[----:B-1--45:R-:W-:Y:S08]  /*1410*/  @!P0 BRA `(.L_x_24) ;  /* 0x0000002c002c8947 */ /* 0x032ff00003800000 */
.L_x_49:
[----:B------:R-:W-:-:S05]  /*1420*/  UMOV UR25, URZ ;  /* 0x000000ff00197c82 */ /* 0x000fca0008000000 */
.L_x_27:
[----:B------:R-:W-:Y:S02]  /*1430*/  USHF.L.U32 UR28, UR27, 0xa, URZ ;  /* 0x0000000a1b1c7899 */ /* 0x000fe400080006ff */
[----:B------:R-:W-:Y:S02]  /*1440*/  UIADD3 UR11, UPT, UPT, UR27, 0x1, URZ ;  /* 0x000000011b0b7890 */ /* 0x000fe4000fffe0ff */
[----:B------:R-:W-:Y:S02]  /*1450*/  UISETP.GT.U32.AND UP0, UPT, UR25, 0x3e, UPT ;  /* 0x0000003e1900788c */ /* 0x000fe4000bf04070 */
[----:B------:R-:W-:Y:S02]  /*1460*/  UIADD3 UR6, UPT, UPT, UR28, 0x6, URZ ;  /* 0x000000061c067890 */ /* 0x000fe4000fffe0ff */
[----:B------:R-:W-:Y:S02]  /*1470*/  ULEA UR5, UR27, UR4, 0x3 ;  /* 0x000000041b057291 */ /* 0x000fe4000f8e18ff */
[----:B------:R-:W-:Y:S01]  /*1480*/  UISETP.NE.AND UP1, UPT, UR11, 0x5, UPT ;  /* 0x000000050b00788c */ /* 0x000fe2000bf25270 */
[----:B------:R-:W-:Y:S01]  /*1490*/  PLOP3.LUT P0, PT, PT, PT, UP0, 0x80, 0x8 ;  /* 0x000000000008781c */ /* 0x000fe20003f0f008 */
[----:B----4-:R-:W-:Y:S02]  /*14a0*/  UIADD3 UR48, UPT, UPT, UR28, UR10, URZ ;  /* 0x0000000a1c307290 */ /* 0x010fe4000fffe0ff */
[----:B------:R-:W-:Y:S02]  /*14b0*/  UIADD3 UR46, UPT, UPT, UR28, UR9, URZ ;  /* 0x000000091c2e7290 */ /* 0x000fe4000fffe0ff */
[----:B------:R-:W-:Y:S02]  /*14c0*/  UIADD3 UR42, UPT, UPT, UR10, 0x2, UR28 ;  /* 0x000000020a2a7890 */ /* 0x000fe4000fffe01c */
[----:B------:R-:W-:Y:S02]  /*14d0*/  UIADD3 UR32, UPT, UPT, UR9, 0x2, UR28 ;  /* 0x0000000209207890 */ /* 0x000fe4000fffe01c */
[----:B------:R-:W-:Y:S02]  /*14e0*/  UIADD3 UR30, UPT, UPT, UR10, 0x4, UR28 ;  /* 0x000000040a1e7890 */ /* 0x000fe4000fffe01c */
[----:B------:R-:W-:Y:S02]  /*14f0*/  UIADD3 UR26, UPT, UPT, UR6, UR10, URZ ;  /* 0x0000000a061a7290 */ /* 0x000fe4000fffe0ff */
[----:B------:R-:W-:Y:S02]  /*1500*/  UIADD3 UR28, UPT, UPT, UR9, 0x4, UR28 ;  /* 0x00000004091c7890 */ /* 0x000fe4000fffe01c */
[----:B------:R-:W-:Y:S02]  /*1510*/  UIADD3 UR24, UPT, UPT, UR5, 0x28, URZ ;  /* 0x0000002805187890 */ /* 0x000fe4000fffe0ff */
[----:B------:R-:W-:Y:S02]  /*1520*/  USEL UR22, URZ, 0x1, UP1 ;  /* 0x00000001ff167887 */ /* 0x000fe40008800000 */
[----:B------:R-:W-:Y:S02]  /*1530*/  USEL UR27, UR11, URZ, UP1 ;  /* 0x000000ff0b1b7287 */ /* 0x000fe40008800000 */
[----:B------:R-:W-:Y:S01]  /*1540*/  UIADD3 UR6, UPT, UPT, UR6, UR9, URZ ;  /* 0x0000000906067290 */ /* 0x000fe2000fffe0ff */
[----:B------:R-:W-:Y:S01]  /*1550*/  UMOV UR49, 0x40004040 ;  /* 0x4000404000317882 */ /* 0x000fe20000000000 */
[----:B------:R-:W-:Y:S01]  /*1560*/  UMOV UR47, 0x40004040 ;  /* 0x40004040002f7882 */ /* 0x000fe20000000000 */
[----:B------:R-:W-:Y:S01]  /*1570*/  UMOV UR43, 0x40004040 ;  /* 0x40004040002b7882 */ /* 0x000fe20000000000 */
[----:B-----5:R-:W-:Y:S08]  /*1580*/  @P1 BRA `(.L_x_25) ;  /* 0x0000000000101947 */ /* 0x020ff00003800000 */
[----:B------:R-:W-:Y:S06]  /*1590*/  USHF.L.U32 UR11, UR29, 0x1f, URZ ;  /* 0x0000001f1d0b7899 */ /* 0x000fec00080006ff */
[----:B-1----:R-:W-:Y:S04]  /*15a0*/  MOV R0, UR11 ;  /* 0x0000000b00007c02 */ /* 0x002fe80008000f00 */
[----:B------:R-:W1:Y:S02]  /*15b0*/  SYNCS.PHASECHK.TRANS64.TRYWAIT P1, [UR5], R0 ;  /* 0x00000000ff0075a7 */ /* 0x000e640008021105 */
[----:B-1----:R-:W-:Y:S05]  /*15c0*/  @!P1 BRA `(.L_x_26) ;  /* 0x0000002800e09947 */ /* 0x002fea0003800000 */
.L_x_25:
[----:B------:R-:W-:Y:S01]  /*15d0*/  ULOP3.LUT UR29, UR29, UR22, URZ, 0x3c, !UPT ;  /* 0x000000161d1d7292 */ /* 0x000fe2000f8e3cff */
[----:B------:R-:W-:Y:S01]  /*15e0*/  PLOP3.LUT P1, PT, PT, PT, PT, 0x80, 0x8 ;  /* 0x000000000008781c */ /* 0x000fe20003f2f070 */
[----:B------:R-:W-:Y:S01]  /*15f0*/  @!UP0 ULEA UR11, UR27, UR4, 0x3 ;  /* 0x000000041b0b8291 */ /* 0x000fe2000f8e18ff */
[----:B------:R4:W-:Y:S01]  /*1600*/  UTCHMMA gdesc[UR46], gdesc[UR48], tmem[UR8], tmem[UR44], idesc[UR45], UP2 ;  /* 0x00ff2c302e0075ea */ /* 0x0009e20009000008 */
[----:B------:R-:W-:Y:S02]  /*1610*/  @!UP0 USHF.L.U32 UR5, UR29, 0x1f, URZ ;  /* 0x0000001f1d058899 */ /* 0x000fe400080006ff */
[----:B------:R-:W-:Y:S01]  /*1620*/  UIADD3 UR25, UPT, UPT, UR25, 0x1, URZ ;  /* 0x0000000119197890 */ /* 0x000fe2000fffe0ff */
[----:B------:R-:W-:Y:S01]  /*1630*/  UMOV UR50, UR32 ;  /* 0x0000002000327c82 */ /* 0x000fe20008000000 */
[----:B------:R-:W-:Y:S01]  /*1640*/  UMOV UR51, 0x40004040 ;  /* 0x4000404000337882 */ /* 0x000fe20000000000 */
[----:B------:R-:W-:Y:S01]  /*1650*/  UMOV UR52, UR30 ;  /* 0x0000001e00347c82 */ /* 0x000fe20008000000 */
[----:B------:R-:W-:Y:S01]  /*1660*/  UMOV UR53, 0x40004040 ;  /* 0x4000404000357882 */ /* 0x000fe20000000000 */
[----:B------:R-:W-:Y:S01]  /*1670*/  UMOV UR54, UR28 ;  /* 0x0000001c00367c82 */ /* 0x000fe20008000000 */
[----:B------:R-:W-:Y:S01]  /*1680*/  UMOV UR55, 0x40004040 ;  /* 0x4000404000377882 */ /* 0x000fe20000000000 */
[----:B-1----:R-:W-:Y:S01]  /*1690*/  MOV R0, UR5 ;  /* 0x0000000500007c02 */ /* 0x002fe20008000f00 */
[----:B------:R4:W-:Y:S01]  /*16a0*/  UTCHMMA gdesc[UR50], gdesc[UR42], tmem[UR8], tmem[UR40], idesc[UR41], UPT ;  /* 0x00ff282a320075ea */ /* 0x0009e2000b800008 */
[----:B------:R-:W-:Y:S01]  /*16b0*/  UMOV UR56, UR26 ;  /* 0x0000001a00387c82 */ /* 0x000fe20008000000 */
[----:B------:R-:W-:Y:S01]  /*16c0*/  UMOV UR57, 0x40004040 ;  /* 0x4000404000397882 */ /* 0x000fe20000000000 */
[----:B------:R-:W-:Y:S01]  /*16d0*/  UMOV UR58, UR6 ;  /* 0x00000006003a7c82 */ /* 0x000fe20008000000 */
[----:B------:R-:W-:Y:S01]  /*16e0*/  UMOV UR59, 0x40004040 ;  /* 0x40004040003b7882 */ /* 0x000fe20000000000 */
[----:B------:R4:W-:Y:S01]  /*16f0*/  UTCHMMA gdesc[UR54], gdesc[UR52], tmem[UR8], tmem[UR38], idesc[UR39], UPT ;  /* 0x00ff2634360075ea */ /* 0x0009e2000b800008 */
[----:B------:R4:W-:Y:S01]  /*1700*/  UTCHMMA gdesc[UR58], gdesc[UR56], tmem[UR8], tmem[UR36], idesc[UR37], UPT ;  /* 0x00ff24383a0075ea */ /* 0x0009e2000b800008 */
[----:B------:R4:W-:Y:S01]  /*1710*/  UTCBAR.MULTICAST [UR24], URZ, UR23 ;  /* 0x000000ff180073e9 */ /* 0x0009e20008000817 */
[----:B------:R4:W5:Y:S01]  /*1720*/  @!P0 SYNCS.PHASECHK.TRANS64.TRYWAIT P1, [UR11], R0 ;  /* 0x00000000ff0085a7 */ /* 0x000962000802110b */
[----:B------:R-:W-:Y:S02]  /*1730*/  UISETP.NE.AND UP0, UPT, UR25, 0x40, UPT ;  /* 0x000000401900788c */ /* 0x000fe4000bf05270 */
[----:B------:R-:W-:Y:S07]  /*1740*/  UPLOP3.LUT UP2, UPT, UPT, UPT, UPT, 0x80, 0x8 ;  /* 0x000000000008789c */ /* 0x000fee0003f4f070 */
[----:B------:R-:W-:Y:S05]  /*1750*/  BRA.U UP0, `(.L_x_27) ;  /* 0xfffffffd00347547 */ /* 0x000fea000b83ffff */
[----:B------:R-:W-:Y:S02]  /*1760*/  UIADD3 UR7, UPT, UPT, UR7, 0x50, URZ ;  /* 0x0000005007077890 */ /* 0x000fe4000fffe0ff */
[----:B------:R-:W-:-:S04]  /*1770*/  UIADD3 UR31, UPT, UPT, UR31, 0x1, URZ ;  /* 0x000000011f1f7890 */ /* 0x000fc8000fffe0ff */
[----:B------:R-:W-:-:S03]  /*1780*/  UISETP.NE.AND UP0, UPT, UR31, 0x2, UPT ;  /* 0x000000021f00788c */ /* 0x000fc6000bf05270 */
[----:B------:R1:W-:Y:S01]  /*1790*/  UTCBAR.MULTICAST [UR7], URZ, UR14 ;  /* 0x000000ff070073e9 */ /* 0x0003e2000800080e */
[----:B------:R-:W-:Y:S02]  /*17a0*/  USEL UR31, UR31, URZ, UP0 ;  /* 0x000000ff1f1f7287 */ /* 0x000fe40008000000 */
[----:B------:R-:W-:Y:S02]  /*17b0*/  USEL UR5, URZ, 0x1, UP0 ;  /* 0x00000001ff057887 */ /* 0x000fe40008000000 */
[----:B------:R-:W-:-:S04]  /*17c0*/  UISETP.GE.AND UP0, UPT, UR13, 0x100, UPT ;  /* 0x000001000d00788c */ /* 0x000fc8000bf06270 */
[----:B------:R-:W-:-:S05]  /*17d0*/  LOP3.LUT R5, R5, UR5, RZ, 0x3c, !PT ;  /* 0x0000000505057c12 */ /* 0x000fca000f8e3cff */
[----:B------:R-:W-:Y:S05]  /*17e0*/  BRA.U !UP0, `(.L_x_28) ;  /* 0xfffffff908e07547 */ /* 0x000fea000b83ffff */
[----:B------:R-:W-:-:S06]  /*17f0*/  UIADD3 UR31, UPT, UPT, UR31, 0x1, URZ ;  /* 0x000000011f1f7890 */ /* 0x000fcc000fffe0ff */
[----:B------:R-:W-:Y:S02]  /*1800*/  MOV R6, UR31 ;  /* 0x0000001f00067c02 */ /* 0x000fe40008000f00 */
.L_x_23:
[----:B------:R-:W-:-:S04]  /*1810*/  ULOP3.LUT UR12, UR12, 0x1, URZ, 0xc0, !UPT ;  /* 0x000000010c0c7892 */ /* 0x000fc8000f8ec0ff */
[----:B------:R-:W-:-:S09]  /*1820*/  UISETP.NE.U32.AND UP0, UPT, UR12, 0x1, UPT ;  /* 0x000000010c00788c */ /* 0x000fd2000bf05070 */
[----:B------:R-:W-:Y:S05]  /*1830*/  BRA.U !UP0, `(.L_x_22) ;  /* 0x00000001082c7547 */ /* 0x000fea000b800000 */
[----:B----4-:R-:W4:Y:S01]  /*1840*/  S2R R0, SR_CgaCtaId ;  /* 0x0000000000007919 */ /* 0x010f220000008800 */
[----:B------:R-:W-:Y:S02]  /*1850*/  ISETP.NE.AND P0, PT, R6, 0x2, PT ;  /* 0x000000020600780c */ /* 0x000fe40003f05270 */
[----:B------:R-:W-:Y:S02]  /*1860*/  MOV R3, 0x400 ;  /* 0x0000040000037802 */ /* 0x000fe40000000f00 */
[----:B------:R-:W-:-:S04]  /*1870*/  SEL R4, RZ, 0x1, P0 ;  /* 0x00000001ff047807 */ /* 0x000fc80000000000 */
[----:B------:R-:W-:-:S05]  /*1880*/  LOP3.LUT R4, R5, R4, RZ, 0x3c, !PT ;  /* 0x0000000405047212 */ /* 0x000fca00078e3cff */
[----:B------:R-:W-:Y:S01]  /*1890*/  IMAD.U32 R4, R4, -0x80000000, RZ ;  /* 0x8000000004047824 */ /* 0x000fe200078e00ff */
[----:B----4-:R-:W-:Y:S02]  /*18a0*/  LEA R0, R0, R3, 0x18 ;  /* 0x0000000300007211 */ /* 0x010fe400078ec0ff */
[----:B------:R-:W-:-:S05]  /*18b0*/  SEL R3, R6, RZ, P0 ;  /* 0x000000ff06037207 */ /* 0x000fca0000000000 */
[----:B------:R-:W-:-:S04]  /*18c0*/  IMAD R0, R3, 0x8, R0 ;  /* 0x0000000803007824 */ /* 0x000fc800078e0200 */
[----:B------:R-:W4:Y:S02]  /*18d0*/  SYNCS.PHASECHK.TRANS64.TRYWAIT P0, [R0+URZ+0x60], R4 ;  /* 0x00006004000075a7 */ /* 0x000f2400080011ff */
[----:B----4-:R-:W-:Y:S05]  /*18e0*/  @!P0 BRA `(.L_x_29) ;  /* 0x0000002800388947 */ /* 0x010fea0003800000 */
.L_x_22:
[----:B------:R-:W-:-:S06]  /*18f0*/  UISETP.GT.AND UP0, UPT, UR21, 0x3, UPT ;  /* 0x000000031500788c */ /* 0x000fcc000bf04270 */
[----:B------:R-:W-:-:S13]  /*1900*/  PLOP3.LUT P0, PT, PT, PT, UP0, 0x80, 0x8 ;  /* 0x000000000008781c */ /* 0x000fda0003f0f008 */
[----:B-12345:R-:W-:Y:S05]  /*1910*/  @P0 EXIT ;  /* 0x000000000000094d */ /* 0x03efea0003800000 */
[----:B------:R-:W-:-:S09]  /*1920*/  UISETP.NE.AND UP0, UPT, UR21, URZ, UPT ;  /* 0x000000ff1500728c */ /* 0x000fd2000bf05270 */
[----:B------:R-:W-:Y:S05]  /*1930*/  BRA.U UP0, `(.L_x_30) ;  /* 0x0000000100b87547 */ /* 0x000fea000b800000 */
[----:B------:R-:W1:Y:S01]  /*1940*/  S2UR UR6, SR_CgaCtaId ;  /* 0x00000000000679c3 */ /* 0x000e620000008800 */
[----:B------:R-:W-:Y:S01]  /*1950*/  NOP ;  /* 0x0000000000007918 */ /* 0x000fe20000000000 */
[----:B------:R-:W-:Y:S01]  /*1960*/  UMOV UR4, 0x40 ;  /* 0x0000004000047882 */ /* 0x000fe20000000000 */
[----:B------:R-:W-:Y:S01]  /*1970*/  UMOV UR5, 0x400 ;  /* 0x0000040000057882 */ /* 0x000fe20000000000 */
[----:B-1----:R-:W-:Y:S02]  /*1980*/  ULEA UR4, UR6, UR4, 0x18 ;  /* 0x0000000406047291 */ /* 0x002fe4000f8ec0ff */
[----:B------:R-:W-:-:S07]  /*1990*/  ULEA UR5, UR6, UR5, 0x18 ;  /* 0x0000000506057291 */ /* 0x000fce000f8ec0ff */
[----:B------:R-:W1:Y:S02]  /*19a0*/  LDS.U8 R0, [UR4] ;  /* 0x00000004ff007984 */ /* 0x000e640008000000 */
[----:B-1----:R-:W-:-:S13]  /*19b0*/  ISETP.NE.AND P0, PT, R0, RZ, PT ;  /* 0x000000ff0000720c */ /* 0x002fda0003f05270 */
[----:B------:R-:W-:Y:S05]  /*19c0*/  @P0 BRA `(.L_x_31) ;  /* 0x00000000007c0947 */ /* 0x000fea0003800000 */
[----:B------:R-:W-:-:S13]  /*19d0*/  ELECT P0, URZ, PT ;  /* 0x0000000000ff782f */ /* 0x000fda0003800000 */
[----:B------:R-:W-:Y:S05]  /*19e0*/  @!P0 BRA `(.L_x_32) ;  /* 0x0000000000848947 */ /* 0x000fea0003800000 */
[----:B------:R-:W-:Y:S01]  /*19f0*/  UMOV UR4, 0x8 ;  /* 0x0000000800047882 */ /* 0x000fe20000000000 */
[----:B------:R-:W-:-:S04]  /*1a00*/  IMAD.MOV.U32 R3, RZ, RZ, 0xff ;  /* 0x000000ffff037424 */ /* 0x000fc800078e00ff */
[----:B------:R-:W-:Y:S04]  /*1a10*/  DEPBAR.LE SB1, 0x36 ;  /* 0x00009d800000791a */ /* 0x000fe80000000000 */
[----:B------:R-:W1:Y:S02]  /*1a20*/  UTCATOMSWS.FIND_AND_SET.ALIGN UP0, UR4, UR4 ;  /* 0x00000004000475e3 */ /* 0x000e640008000800 */
[----:B-1----:R-:W-:Y:S01]  /*1a30*/  PLOP3.LUT P0, PT, PT, PT, UP0, 0x80, 0x8 ;  /* 0x000000000008781c */ /* 0x002fe20003f0f008 */
[----:B------:R-:W-:-:S03]  /*1a40*/  IMAD.U32 R4, RZ, RZ, UR4 ;  /* 0x00000004ff047e24 */ /* 0x000fc6000f8e00ff */
[----:B------:R-:W-:-:S04]  /*1a50*/  SEL R0, RZ, 0xffffffff, !P0 ;  /* 0xffffffffff007807 */ /* 0x000fc80004000000 */
[----:B------:R-:W-:Y:S01]  /*1a60*/  ISETP.NE.AND P0, PT, R0, RZ, PT ;  /* 0x000000ff0000720c */ /* 0x000fe20003f05270 */
[----:B------:R-:W-:-:S12]  /*1a70*/  IMAD.MOV.U32 R0, RZ, RZ, 0x1 ;  /* 0x00000001ff007424 */ /* 0x000fd800078e00ff */
[----:B------:R-:W-:Y:S05]  /*1a80*/  @P0 BRA `(.L_x_33) ;  /* 0x0000000000240947 */ /* 0x000fea0003800000 */
.L_x_34:
[----:B------:R-:W-:Y:S05]  /*1a90*/  NANOSLEEP 0x64 ;  /* 0x000000640000795d */ /* 0x000fea0003800000 */
[----:B------:R-:W-:-:S05]  /*1aa0*/  UMOV UR4, 0x8 ;  /* 0x0000000800047882 */ /* 0x000fca0000000000 */
[----:B------:R-:W-:Y:S04]  /*1ab0*/  DEPBAR.LE SB1, 0x36 ;  /* 0x00009d800000791a */ /* 0x000fe80000000000 */
[----:B------:R-:W1:Y:S02]  /*1ac0*/  UTCATOMSWS.FIND_AND_SET.ALIGN UP0, UR4, UR4 ;  /* 0x00000004000475e3 */ /* 0x000e640008000800 */
[----:B-1----:R-:W-:-:S04]  /*1ad0*/  PLOP3.LUT P0, PT, PT, PT, UP0, 0x80, 0x8 ;  /* 0x000000000008781c */ /* 0x002fc80003f0f008 */
[----:B------:R-:W-:-:S04]  /*1ae0*/  SEL R4, RZ, 0xffffffff, !P0 ;  /* 0xffffffffff047807 */ /* 0x000fc80004000000 */
[----:B------:R-:W-:Y:S01]  /*1af0*/  ISETP.NE.AND P0, PT, R4, RZ, PT ;  /* 0x000000ff0400720c */ /* 0x000fe20003f05270 */
[----:B------:R-:W-:-:S12]  /*1b00*/  IMAD.U32 R4, RZ, RZ, UR4 ;  /* 0x00000004ff047e24 */ /* 0x000fd8000f8e00ff */
[----:B------:R-:W-:Y:S05]  /*1b10*/  @!P0 BRA `(.L_x_34) ;  /* 0xfffffffc00dc8947 */ /* 0x000fea000383ffff */
.L_x_33:
[C---:B------:R-:W-:Y:S01]  /*1b20*/  VIADD R5, R4.reuse, 0x10 ;  /* 0x0000001004057836 */ /* 0x040fe20000000000 */
[----:B------:R-:W-:Y:S01]  /*1b30*/  UMOV UR4, 0x50 ;  /* 0x0000005000047882 */ /* 0x000fe20000000000 */
[----:B------:R-:W-:Y:S01]  /*1b40*/  SHF.L.U32 R3, R3, R4, RZ ;  /* 0x0000000403037219 */ /* 0x000fe200000006ff */
[----:B------:R-:W-:Y:S01]  /*1b50*/  ULEA UR4, UR6, UR4, 0x18 ;  /* 0x0000000406047291 */ /* 0x000fe2000f8ec0ff */
[----:B------:R-:W-:Y:S01]  /*1b60*/  IMAD.SHL.U32 R4, R4, 0x20, RZ ;  /* 0x0000002004047824 */ /* 0x000fe200078e00ff */
[----:B------:R-:W-:-:S04]  /*1b70*/  SHF.L.U32 R0, R0, R5, RZ ;  /* 0x0000000500007219 */ /* 0x000fc800000006ff */
[----:B------:R-:W-:-:S05]  /*1b80*/  LOP3.LUT R0, R0, R3, RZ, 0xfc, !PT ;  /* 0x0000000300007212 */ /* 0x000fca00078efcff */
[----:B------:R1:W-:Y:S04]  /*1b90*/  ATOMS.OR RZ, [UR4], R0 ;  /* 0x00000000ffff798c */ /* 0x0003e8000b000004 */
[----:B------:R1:W-:Y:S01]  /*1ba0*/  STS [UR5+0x78], R4 ;  /* 0x00007804ff007988 */ /* 0x0003e20008000805 */
[----:B------:R-:W-:Y:S05]  /*1bb0*/  BRA `(.L_x_32) ;  /* 0x0000000000107947 */ /* 0x000fea0003800000 */
.L_x_31:
[----:B------:R-:W-:Y:S02]  /*1bc0*/  MOV R0, 0xffffffff ;  /* 0xffffffff00007802 */ /* 0x000fe40000000f00 */
[----:B------:R-:W-:-:S03]  /*1bd0*/  MOV R4, 0x1c00 ;  /* 0x00001c0000047802 */ /* 0x000fc60000000f00 */
[----:B------:R1:W-:Y:S04]  /*1be0*/  STS [UR5+0x78], R0 ;  /* 0x00007800ff007988 */ /* 0x0003e80008000805 */
[----:B-1----:R-:W-:Y:S05]  /*1bf0*/  CALL.REL.NOINC `($__internal_1_$__cuda_sm10x_tcgen05_guardrail_trap_phase_invalid_during_alloc) ;  /* 0x0000002400b47944 */ /* 0x002fea0003c00000 */
.L_x_32:
[----:B------:R-:W-:Y:S05]  /*1c00*/  WARPSYNC.ALL ;  /* 0x0000000000007948 */ /* 0x000fea0003800000 */
[----:B------:R-:W-:Y:S01]  /*1c10*/  NOP ;  /* 0x0000000000007918 */ /* 0x000fe20000000000 */
.L_x_30:
[----:B------:R-:W2:Y:S08]  /*1c20*/  S2UR UR6, SR_CgaCtaId ;  /* 0x00000000000679c3 */ /* 0x000eb00000008800 */
[----:B------:R-:W-:Y:S06]  /*1c30*/  BAR.SYNC.DEFER_BLOCKING 0x2, 0xa0 ;  /* 0x0082800000007b1d */ /* 0x000fec0000010000 */
[----:B------:R-:W-:-:S02]  /*1c40*/  UMOV UR4, 0x400 ;  /* 0x0000040000047882 */ /* 0x000fc40000000000 */
[----:B------:R-:W3:Y:S01]  /*1c50*/  S2UR UR27, SR_CTAID.Z ;  /* 0x00000000001b79c3 */ /* 0x000ee20000002700 */
[----:B--2---:R-:W-:Y:S02]  /*1c60*/  ULEA UR6, UR6, UR4, 0x18 ;  /* 0x0000000406067291 */ /* 0x004fe4000f8ec0ff */
[----:B---3--:R-:W-:-:S07]  /*1c70*/  UISETP.GT.U32.AND UP0, UPT, UR27, 0xff, UPT ;  /* 0x000000ff1b00788c */ /* 0x008fce000bf04070 */
[----:B-1----:R-:W1:Y:S02]  /*1c80*/  LDS R0, [UR6+0x78] ;  /* 0x00007806ff007984 */ /* 0x002e640008000800 */
[----:B-1----:R-:W-:Y:S01]  /*1c90*/  R2UR UR28, R0 ;  /* 0x00000000001c72ca */ /* 0x002fe200000e0000 */
[----:B------:R-:W-:-:S14]  /*1ca0*/  BRA.U UP0, `(.L_x_35) ;  /* 0x0000001d00f47547 */ /* 0x000fdc000b800000 */
[----:B------:R-:W1:Y:S01]  /*1cb0*/  LDCU.64 UR4, c[0x0][0x5c0] ;  /* 0x0000b800ff0477ac */ /* 0x000e620008000a00 */
[----:B------:R-:W-:Y:S01]  /*1cc0*/  SHF.R.U32.HI R0, RZ, 0x5, R2 ;  /* 0x00000005ff007819 */ /* 0x000fe20000011602 */
[----:B------:R-:W-:Y:S01]  /*1cd0*/  IMAD.SHL.U32 R3, R2, 0x40, RZ ;  /* 0x0000004002037824 */ /* 0x000fe200078e00ff */
[----:B------:R-:W2:Y:S01]  /*1ce0*/  S2UR UR11, SR_CTAID.X ;  /* 0x00000000000b79c3 */ /* 0x000ea20000002500 */
[----:B------:R-:W3:Y:S01]  /*1cf0*/  LDCU.64 UR34, c[0x0][0x5d8] ;  /* 0x0000bb00ff2277ac */ /* 0x000ee20008000a00 */
[----:B------:R-:W-:Y:S02]  /*1d00*/  R2UR UR21, R0 ;  /* 0x00000000001572ca */ /* 0x000fe400000e0000 */
[----:B------:R-:W-:Y:S01]  /*1d10*/  LOP3.LUT R3, R3, 0x7c0, RZ, 0xc0, !PT ;  /* 0x000007c003037812 */ /* 0x000fe200078ec0ff */
[----:B------:R-:W4:Y:S01]  /*1d20*/  LDCU UR10, c[0x0][0x374] ;  /* 0x00006e80ff0a77ac */ /* 0x000f220008000800 */
[----:B------:R-:W5:Y:S01]  /*1d30*/  LDCU.64 UR30, c[0x0][0x348] ;  /* 0x00006900ff1e77ac */ /* 0x000f620008000a00 */
[----:B------:R-:W-:Y:S01]  /*1d40*/  UMOV UR24, URZ ;  /* 0x000000ff00187c82 */ /* 0x000fe20008000000 */
[----:B------:R-:W-:Y:S01]  /*1d50*/  UMOV UR23, URZ ;  /* 0x000000ff00177c82 */ /* 0x000fe20008000000 */
[----:B-1----:R-:W-:-:S06]  /*1d60*/  UIMAD.WIDE.U32 UR8, UR27, UR5, URZ ;  /* 0x000000051b0872a5 */ /* 0x002fcc000f8e00ff */
[----:B------:R-:W-:Y:S01]  /*1d70*/  IMAD.U32 R0, RZ, RZ, UR21 ;  /* 0x00000015ff007e24 */ /* 0x000fe2000f8e00ff */
[----:B------:R-:W1:Y:S03]  /*1d80*/  LDCU UR5, c[0x0][0x5d0] ;  /* 0x0000ba00ff0577ac */ /* 0x000e660008000800 */
[----:B------:R-:W-:Y:S01]  /*1d90*/  IMAD R0, R0, 0x800, R3 ;  /* 0x0000080000007824 */ /* 0x000fe200078e0203 */
[----:B------:R-:W-:Y:S02]  /*1da0*/  UIADD3 UR7, UPT, UPT, UR27, -UR9, URZ ;  /* 0x800000091b077290 */ /* 0x000fe4000fffe0ff */
[----:B------:R-:W-:Y:S01]  /*1db0*/  ULEA UR25, UR21, UR28, 0x15 ;  /* 0x0000001c15197291 */ /* 0x000fe2000f8ea8ff */
[----:B------:R-:W-:Y:S01]  /*1dc0*/  VIADD R0, R0, UR6 ;  /* 0x0000000600007c36 */ /* 0x000fe20008000000 */
[----:B------:R-:W-:Y:S02]  /*1dd0*/  USHF.R.U32.HI UR7, URZ, UR20, UR7 ;  /* 0x00000014ff077299 */ /* 0x000fe40008011607 */
[----:B--2---:R-:W-:Y:S01]  /*1de0*/  USHF.L.U32 UR11, UR11, 0x7, URZ ;  /* 0x000000070b0b7899 */ /* 0x004fe200080006ff */
[C---:B------:R-:W-:Y:S01]  /*1df0*/  VIADD R3, R0.reuse, 0x8420 ;  /* 0x0000842000037836 */ /* 0x040fe20000000000 */
[----:B------:R-:W-:Y:S01]  /*1e00*/  UIADD3 UR7, UPT, UPT, UR9, UR7, URZ ;  /* 0x0000000709077290 */ /* 0x000fe2000fffe0ff */
[C---:B------:R-:W-:Y:S01]  /*1e10*/  VIADD R2, R0.reuse, 0x8430 ;  /* 0x0000843000027836 */ /* 0x040fe20000000000 */
[----:B------:R-:W-:Y:S01]  /*1e20*/  ULOP3.LUT UR11, UR11, 0x180, URZ, 0xc0, !UPT ;  /* 0x000001800b0b7892 */ /* 0x000fe2000f8ec0ff */
[C---:B------:R-:W-:Y:S01]  /*1e30*/  VIADD R4, R0.reuse, 0x430 ;  /* 0x0000043000047836 */ /* 0x040fe20000000000 */
[----:B------:R-:W-:Y:S01]  /*1e40*/  USHF.R.U32.HI UR14, URZ, UR19, UR7 ;  /* 0x00000013ff0e7299 */ /* 0x000fe20008011607 */
[----:B------:R-:W-:Y:S01]  /*1e50*/  SHF.R.U32.HI R72, RZ, 0x3, R3 ;  /* 0x00000003ff487819 */ /* 0x000fe20000011603 */
[C---:B------:R-:W-:Y:S01]  /*1e60*/  VIADD R5, R0.reuse, 0x400 ;  /* 0x0000040000057836 */ /* 0x040fe20000000000 */
[----:B------:R-:W-:Y:S01]  /*1e70*/  SHF.R.U32.HI R73, RZ, 0x3, R2 ;  /* 0x00000003ff497819 */ /* 0x000fe20000011602 */
[----:B------:R-:W-:Y:S01]  /*1e80*/  UIADD3 UR14, UPT, UPT, -UR14, URZ, URZ ;  /* 0x000000ff0e0e7290 */ /* 0x000fe2000fffe1ff */
[----:B------:R-:W-:Y:S01]  /*1e90*/  LOP3.LUT R72, R3, 0x30, R72, 0x78, !PT ;  /* 0x0000003003487812 */ /* 0x000fe200078e7848 */
[----:B------:R-:W-:Y:S01]  /*1ea0*/  VIADD R3, R0, 0x8400 ;  /* 0x0000840000037836 */ /* 0x000fe20000000000 */
[----:B------:R-:W-:Y:S01]  /*1eb0*/  LOP3.LUT R73, R2, 0x30, R73, 0x78, !PT ;  /* 0x0000003002497812 */ /* 0x000fe200078e7849 */
[----:B------:R-:W-:Y:S01]  /*1ec0*/  UIMAD UR14, UR4, UR14, UR27 ;  /* 0x0000000e040e72a4 */ /* 0x000fe2000f8e021b */
[C---:B------:R-:W-:Y:S01]  /*1ed0*/  VIADD R2, R0.reuse, 0x8410 ;  /* 0x0000841000027836 */ /* 0x040fe20000000000 */
[----:B------:R-:W-:Y:S01]  /*1ee0*/  SHF.R.U32.HI R69, RZ, 0x3, R4 ;  /* 0x00000003ff457819 */ /* 0x000fe20000011604 */
[C---:B------:R-:W-:Y:S01]  /*1ef0*/  VIADD R7, R0.reuse, 0x420 ;  /* 0x0000042000077836 */ /* 0x040fe20000000000 */
[----:B-1----:R-:W-:Y:S01]  /*1f00*/  UIMAD.WIDE.U32 UR4, UR14, UR5, URZ ;  /* 0x000000050e0472a5 */ /* 0x002fe2000f8e00ff */
[----:B------:R-:W-:Y:S01]  /*1f10*/  SHF.R.U32.HI R70, RZ, 0x3, R3 ;  /* 0x00000003ff467819 */ /* 0x000fe20000011603 */
[----:B------:R-:W-:Y:S01]  /*1f20*/  VIADD R0, R0, 0x410 ;  /* 0x0000041000007836 */ /* 0x000fe20000000000 */
[----:B------:R-:W-:Y:S01]  /*1f30*/  SHF.R.U32.HI R71, RZ, 0x3, R2 ;  /* 0x00000003ff477819 */ /* 0x000fe20000011602 */
[----:B------:R-:W-:Y:S01]  /*1f40*/  UIADD3 UR4, UPT, UPT, UR14, -UR5, URZ ;  /* 0x800000050e047290 */ /* 0x000fe2000fffe0ff */
[----:B------:R-:W-:-:S02]  /*1f50*/  LOP3.LUT R70, R3, 0x30, R70, 0x78, !PT ;  /* 0x0000003003467812 */ /* 0x000fc400078e7846 */
[----:B------:R-:W-:Y:S01]  /*1f60*/  LOP3.LUT R71, R2, 0x30, R71, 0x78, !PT ;  /* 0x0000003002477812 */ /* 0x000fe200078e7847 */
[----:B------:R-:W-:Y:S01]  /*1f70*/  USHF.R.U32.HI UR4, URZ, UR18, UR4 ;  /* 0x00000012ff047299 */ /* 0x000fe20008011604 */
[----:B------:R-:W-:Y:S02]  /*1f80*/  SHF.R.U32.HI R3, RZ, 0x3, R0 ;  /* 0x00000003ff037819 */ /* 0x000fe40000011600 */
[----:B------:R-:W-:Y:S01]  /*1f90*/  SHF.R.U32.HI R68, RZ, 0x3, R7 ;  /* 0x00000003ff447819 */ /* 0x000fe20000011607 */
[----:B------:R-:W-:Y:S01]  /*1fa0*/  UIADD3 UR4, UPT, UPT, UR5, UR4, URZ ;  /* 0x0000000405047290 */ /* 0x000fe2000fffe0ff */
[----:B------:R-:W-:Y:S02]  /*1fb0*/  SHF.R.U32.HI R2, RZ, 0x3, R5 ;  /* 0x00000003ff027819 */ /* 0x000fe40000011605 */
[----:B------:R-:W-:Y:S01]  /*1fc0*/  LOP3.LUT R3, R0, 0x30, R3, 0x78, !PT ;  /* 0x0000003000037812 */ /* 0x000fe200078e7803 */
[----:B------:R-:W-:Y:S01]  /*1fd0*/  USHF.R.U32.HI UR4, URZ, UR17, UR4 ;  /* 0x00000011ff047299 */ /* 0x000fe20008011604 */
[----:B------:R-:W-:Y:S01]  /*1fe0*/  LOP3.LUT R69, R4, 0x30, R69, 0x78, !PT ;  /* 0x0000003004457812 */ /* 0x000fe200078e7845 */
[----:B------:R-:W-:Y:S01]  /*1ff0*/  IMAD.MOV.U32 R0, RZ, RZ, RZ ;  /* 0x000000ffff007224 */ /* 0x000fe200078e00ff */
[----:B------:R-:W-:Y:S01]  /*2000*/  LOP3.LUT R68, R7, 0x30, R68, 0x78, !PT ;  /* 0x0000003007447812 */ /* 0x000fe200078e7844 */
[----:B---3--:R-:W-:Y:S01]  /*2010*/  UIMAD.WIDE.U32 UR8, UR4, UR35, URZ ;  /* 0x00000023040872a5 */ /* 0x008fe2000f8e00ff */
[----:B------:R-:W-:-:S06]  /*2020*/  LOP3.LUT R2, R5, 0x30, R2, 0x78, !PT ;  /* 0x0000003005027812 */ /* 0x000fcc00078e7802 */
[----:B------:R-:W-:Y:S01]  /*2030*/  UMOV UR7, UR9 ;  /* 0x0000000900077c82 */ /* 0x000fe20008000000 */
[----:B------:R-:W-:Y:S01]  /*2040*/  UMOV UR8, 0x400 ;  /* 0x0000040000087882 */ /* 0x000fe20000000000 */
[----:B------:R-:W-:Y:S02]  /*2050*/  UIADD3 UR5, UPT, UPT, UR4, -UR7, URZ ;  /* 0x8000000704057290 */ /* 0x000fe4000fffe0ff */
[----:B------:R-:W4:Y:S02]  /*2060*/  LDCU UR9, c[0x0][0x370] ;  /* 0x00006e00ff0977ac */ /* 0x000f240008000800 */
[----:B------:R-:W-:Y:S01]  /*2070*/  USHF.R.U32.HI UR5, URZ, UR15, UR5 ;  /* 0x0000000fff057299 */ /* 0x000fe20008011605 */
[----:B------:R-:W1:Y:S03]  /*2080*/  LDCU UR6, c[0x0][0x378] ;  /* 0x00006f00ff0677ac */ /* 0x000e660008000800 */
[----:B------:R-:W-:Y:S01]  /*2090*/  UIADD3 UR5, UPT, UPT, UR7, UR5, URZ ;  /* 0x0000000507057290 */ /* 0x000fe2000fffe0ff */
[----:B------:R-:W2:Y:S03]  /*20a0*/  S2UR UR7, SR_CgaCtaId ;  /* 0x00000000000779c3 */ /* 0x000ea60000008800 */
[----:B------:R-:W-:-:S04]  /*20b0*/  USHF.R.U32.HI UR5, URZ, UR16, UR5 ;  /* 0x00000010ff057299 */ /* 0x000fc80008011605 */
[----:B------:R-:W-:Y:S02]  /*20c0*/  UIADD3 UR5, UPT, UPT, -UR5, URZ, URZ ;  /* 0x000000ff05057290 */ /* 0x000fe4000fffe1ff */
[----:B----4-:R-:W-:Y:S02]  /*20d0*/  UIMAD UR9, UR10, UR9, URZ ;  /* 0x000000090a0972a4 */ /* 0x010fe4000f8e02ff */
[----:B------:R-:W-:Y:S02]  /*20e0*/  UIMAD UR34, UR34, UR5, UR4 ;  /* 0x00000005222272a4 */ /* 0x000fe4000f8e0204 */
[----:B-1----:R-:W-:Y:S02]  /*20f0*/  UIMAD UR6, UR9, UR6, URZ ;  /* 0x00000006090672a4 */ /* 0x002fe4000f8e02ff */
[----:B------:R-:W-:Y:S02]  /*2100*/  UIADD3 UR4, UPT, UPT, -UR4, URZ, URZ ;  /* 0x000000ff04047290 */ /* 0x000fe4000fffe1ff */
[----:B------:R-:W-:Y:S01]  /*2110*/  USHF.R.S32.HI UR26, URZ, 0x1f, UR6 ;  /* 0x0000001fff1a7899 */ /* 0x000fe20008011406 */
[----:B------:R-:W1:Y:S03]  /*2120*/  LDCU UR5, c[0x0][0x5cc] ;  /* 0x0000b980ff0577ac */ /* 0x000e660008000800 */
[----:B------:R-:W-:-:S02]  /*2130*/  ULEA.HI UR26, UR26, UR6, URZ, 0x2 ;  /* 0x000000061a1a7291 */ /* 0x000fc4000f8f10ff */
[----:B--2---:R-:W-:Y:S02]  /*2140*/  ULEA UR7, UR7, UR8, 0x18 ;  /* 0x0000000807077291 */ /* 0x004fe4000f8ec0ff */
[----:B-1---5:R-:W-:-:S12]  /*2150*/  UIMAD UR14, UR5, UR4, UR14 ;  /* 0x00000004050e72a4 */ /* 0x022fd8000f8e020e */
.L_x_39:
[----:B------:R-:W-:Y:S01]  /*2160*/  ULEA UR22, UR23, UR7, 0x3 ;  /* 0x0000000717167291 */ /* 0x000fe2000f8e18ff */
[----:B------:R-:W-:Y:S01]  /*2170*/  SHF.L.U32 R6, R0, 0x1f, RZ ;  /* 0x0000001f00067819 */ /* 0x000fe200000006ff */
[----:B------:R-:W1:Y:S01]  /*2180*/  S2UR UR29, SR_CgaCtaId ;  /* 0x00000000001d79c3 */ /* 0x000e620000008800 */
[----:B------:R-:W-:Y:S02]  /*2190*/  UIADD3 UR38, UP1, UPT, UR30, 0x140, URZ ;  /* 0x000001401e267890 */ /* 0x000fe4000ff3e0ff */
[----:B------:R-:W-:Y:S01]  /*21a0*/  UIADD3 UR36, UP0, UPT, UR30, 0x1c0, URZ ;  /* 0x000001c01e247890 */ /* 0x000fe2000ff1e0ff */
[----:B------:R-:W-:Y:S01]  /*21b0*/  UMOV UR4, 0x400 ;  /* 0x0000040000047882 */ /* 0x000fe20000000000 */
[----:B------:R-:W-:Y:S02]  /*21c0*/  UIADD3.X UR39, UPT, UPT, URZ, UR31, URZ, UP1, !UPT ;  /* 0x0000001fff277290 */ /* 0x000fe40008ffe4ff */
[----:B------:R-:W2:Y:S01]  /*21d0*/  SYNCS.PHASECHK.TRANS64.TRYWAIT P0, [UR22+0x50], R6 ;  /* 0x00005006ff0075a7 */ /* 0x000ea20008001116 */
[----:B------:R-:W-:Y:S01]  /*21e0*/  ULEA UR32, UR23, UR25, 0x7 ;  /* 0x0000001917207291 */ /* 0x000fe2000f8e38ff */
[----:B------:R-:W3:Y:S01]  /*21f0*/  LDCU UR33, c[0x0][0x5e4] ;  /* 0x0000bc80ff2177ac */ /* 0x000ee20008000800 */
[----:B------:R-:W-:-:S02]  /*2200*/  ULEA UR14, UR14, UR11, 0x9 ;  /* 0x0000000b0e0e7291 */ /* 0x000fc4000f8e48ff */
[----:B------:R-:W-:Y:S02]  /*2210*/  UIADD3.X UR37, UPT, UPT, URZ, UR31, URZ, UP0, !UPT ;  /* 0x0000001fff257290 */ /* 0x000fe400087fe4ff */
[----:B------:R-:W-:Y:S02]  /*2220*/  UPLOP3.LUT UP1, UPT, UPT, UPT, UPT, 0x80, 0x8 ;  /* 0x000000000008789c */ /* 0x000fe40003f2f070 */
[----:B-1----:R-:W-:Y:S01]  /*2230*/  ULEA UR29, UR29, UR4, 0x18 ;  /* 0x000000041d1d7291 */ /* 0x002fe2000f8ec0ff */
[----:B--23--:R-:W-:Y:S11]  /*2240*/  @!P0 BRA `(.L_x_36) ;  /* 0x0000001c00f88947 */ /* 0x00cff60003800000 */
.L_x_53:
[----:B------:R-:W-:-:S05]  /*2250*/  UMOV UR5, URZ ;  /* 0x000000ff00057c82 */ /* 0x000fca0008000000 */
.L_x_38:
[----:B------:R-:W-:Y:S02]  /*2260*/  USHF.L.U32 UR13, UR5, 0x5, URZ ;  /* 0x00000005050d7899 */ /* 0x000fe400080006ff */
[----:B------:R-:W-:Y:S02]  /*2270*/  USHF.R.U32.HI UR6, URZ, 0x1, UR5 ;  /* 0x00000001ff067899 */ /* 0x000fe40008011605 */
[----:B------:R-:W-:Y:S02]  /*2280*/  UIADD3 UR4, UPT, UPT, UR32, UR13, URZ ;  /* 0x0000000d20047290 */ /* 0x000fe4000fffe0ff */
[----:B------:R-:W-:Y:S02]  /*2290*/  ULEA UR6, UR24, UR6, 0x2 ;  /* 0x0000000618067291 */ /* 0x000fe4000f8e10ff */
[----:B------:R-:W-:-:S05]  /*22a0*/  UISETP.NE.AND UP0, UPT, UR21, URZ, UPT ;  /* 0x000000ff1500728c */ /* 0x000fca000bf05270 */
[----:B---3--:R-:W2:Y:S01]  /*22b0*/  LDTM.x32 R36, tmem[UR4+0x20] ;  /* 0x00002004002479ee */ /* 0x008ea200082c0000 */
[----:B-1----:R-:W1:Y:S01]  /*22c0*/  LDTM.x32 R4, tmem[UR4] ;  /* 0x00000004000479ee */ /* 0x002e6200082c0000 */
[----:B------:R-:W-:-:S04]  /*22d0*/  ULEA UR4, UR24, UR5, 0x2 ;  /* 0x0000000518047291 */ /* 0x000fc8000f8e10ff */
[----:B------:R-:W-:-:S04]  /*22e0*/  USHF.R.S32.HI UR12, URZ, 0x1f, UR4 ;  /* 0x0000001fff0c7899 */ /* 0x000fc80008011404 */
[----:B------:R-:W-:-:S04]  /*22f0*/  ULEA.HI UR12, UR12, UR4, URZ, 0x2 ;  /* 0x000000040c0c7291 */ /* 0x000fc8000f8f10ff */
[----:B------:R-:W-:-:S04]  /*2300*/  ULOP3.LUT UR12, UR12, 0xfffffffc, URZ, 0xc0, !UPT ;  /* 0xfffffffc0c0c7892 */ /* 0x000fc8000f8ec0ff */
[----:B------:R-:W-:Y:S02]  /*2310*/  UIADD3 UR12, UPT, UPT, UR4, -UR12, URZ ;  /* 0x8000000c040c7290 */ /* 0x000fe4000fffe0ff */
[----:B------:R-:W-:Y:S01]  /*2320*/  UIADD3 UR4, UPT, UPT, UR4, 0x1, URZ ;  /* 0x0000000104047890 */ /* 0x000fe2000fffe0ff */
[----:B--2---:R-:W-:Y:S01]  /*2330*/  FMUL R53, R53, UR33 ;  /* 0x0000002135357c20 */ /* 0x004fe20008400000 */
[----:B-1----:R-:W-:Y:S01]  /*2340*/  FMUL R9, R9, UR33 ;  /* 0x0000002109097c20 */ /* 0x002fe20008400000 */
[----:B------:R-:W-:Y:S01]  /*2350*/  FMUL R8, R8, UR33 ;  /* 0x0000002108087c20 */ /* 0x000fe20008400000 */
[----:B------:R-:W-:Y:S01]  /*2360*/  FMUL R74, R7, UR33 ;  /* 0x00000021074a7c20 */ /* 0x000fe20008400000 */
[----:B------:R-:W-:Y:S01]  /*2370*/  FMUL R75, R6, UR33 ;  /* 0x00000021064b7c20 */ /* 0x000fe20008400000 */
[----:B------:R-:W-:Y:S01]  /*2380*/  FMUL R76, R5, UR33 ;  /* 0x00000021054c7c20 */ /* 0x000fe20008400000 */
[----:B------:R-:W-:Y:S01]  /*2390*/  FMUL R77, R4, UR33 ;  /* 0x00000021044d7c20 */ /* 0x000fe20008400000 */
[----:B------:R-:W-:Y:S01]  /*23a0*/  FMUL R11, R11, UR33 ;  /* 0x000000210b0b7c20 */ /* 0x000fe20008400000 */
[----:B------:R-:W-:Y:S01]  /*23b0*/  FMUL R78, R10, UR33 ;  /* 0x000000210a4e7c20 */ /* 0x000fe20008400000 */
[----:B------:R-:W-:Y:S01]  /*23c0*/  MOV R10, UR12 ;  /* 0x0000000c000a7c02 */ /* 0x000fe20008000f00 */
[----:B------:R-:W-:Y:S01]  /*23d0*/  FMUL R54, R54, UR33 ;  /* 0x0000002136367c20 */ /* 0x000fe20008400000 */
[----:B------:R-:W-:Y:S01]  /*23e0*/  F2FP.BF16.F32.PACK_AB R6, R9, R8 ;  /* 0x000000080906723e */ /* 0x000fe200000010ff */
[----:B------:R-:W-:Y:S01]  /*23f0*/  FMUL R82, R53, -1.4426950216293334961 ;  /* 0xbfb8aa3b35527820 */ /* 0x000fe20000400000 */
[----:B------:R-:W-:Y:S01]  /*2400*/  F2FP.BF16.F32.PACK_AB R5, R74, R75 ;  /* 0x0000004b4a05723e */ /* 0x000fe200000010ff */
[----:B------:R-:W-:Y:S01]  /*2410*/  FMUL R13, R13, UR33 ;  /* 0x000000210d0d7c20 */ /* 0x000fe20008400000 */
[----:B------:R-:W-:Y:S01]  /*2420*/  F2FP.BF16.F32.PACK_AB R4, R76, R77 ;  /* 0x0000004d4c04723e */ /* 0x000fe200000010ff */
[----:B------:R-:W-:Y:S01]  /*2430*/  FMUL R12, R12, UR33 ;  /* 0x000000210c0c7c20 */ /* 0x000fe20008400000 */
[----:B------:R-:W-:Y:S01]  /*2440*/  F2FP.BF16.F32.PACK_AB R7, R11, R78 ;  /* 0x0000004e0b07723e */ /* 0x000fe200000010ff */
[----:B------:R-:W-:Y:S01]  /*2450*/  FMUL R79, R15, UR33 ;  /* 0x000000210f4f7c20 */ /* 0x000fe20008400000 */
[----:B------:R-:W-:Y:S01]  /*2460*/  LEA R80, R10, R2, 0xd ;  /* 0x000000020a507211 */ /* 0x000fe200078e68ff */
[----:B------:R-:W-:Y:S01]  /*2470*/  FMUL R14, R14, UR33 ;  /* 0x000000210e0e7c20 */ /* 0x000fe20008400000 */
[----:B------:R-:W-:Y:S01]  /*2480*/  FMUL R17, R17, UR33 ;  /* 0x0000002111117c20 */ /* 0x000fe20008400000 */
[----:B------:R-:W-:Y:S01]  /*2490*/  FMUL R16, R16, UR33 ;  /* 0x0000002110107c20 */ /* 0x000fe20008400000 */
[----:B------:R-:W-:Y:S01]  /*24a0*/  FMUL R19, R19, UR33 ;  /* 0x0000002113137c20 */ /* 0x000fe20008400000 */
[----:B------:R1:W-:Y:S01]  /*24b0*/  STS.128 [R80], R4 ;  /* 0x0000000450007388 */ /* 0x0003e20000000c00 */
[----:B------:R-:W-:Y:S01]  /*24c0*/  FMUL R90, R54, -1.4426950216293334961 ;  /* 0xbfb8aa3b365a7820 */ /* 0x000fe20000400000 */
[----:B------:R2:W3:Y:S01]  /*24d0*/  MUFU.EX2 R15, R82 ;  /* 0x00000052000f7308 */ /* 0x0004e20000000800 */
[----:B------:R-:W-:Y:S01]  /*24e0*/  FMUL R21, R21, UR33 ;  /* 0x0000002115157c20 */ /* 0x000fe20008400000 */
[----:B------:R-:W-:Y:S01]  /*24f0*/  FMUL R20, R20, UR33 ;  /* 0x0000002114147c20 */ /* 0x000fe20008400000 */
[----:B------:R-:W-:Y:S01]  /*2500*/  FMUL R23, R23, UR33 ;  /* 0x0000002117177c20 */ /* 0x000fe20008400000 */
[----:B------:R-:W-:Y:S01]  /*2510*/  FMUL R22, R22, UR33 ;  /* 0x0000002116167c20 */ /* 0x000fe20008400000 */
[----:B------:R-:W-:Y:S01]  /*2520*/  FMUL R25, R25, UR33 ;  /* 0x0000002119197c20 */ /* 0x000fe20008400000 */
[----:B------:R-:W-:Y:S01]  /*2530*/  FMUL R24, R24, UR33 ;  /* 0x0000002118187c20 */ /* 0x000fe20008400000 */
[----:B------:R-:W-:Y:S01]  /*2540*/  FMUL R27, R27, UR33 ;  /* 0x000000211b1b7c20 */ /* 0x000fe20008400000 */
[----:B------:R-:W-:Y:S01]  /*2550*/  MUFU.EX2 R90, R90 ;  /* 0x0000005a005a7308 */ /* 0x000fe20000000800 */
[----:B------:R-:W-:Y:S01]  /*2560*/  FMUL R52, R52, UR33 ;  /* 0x0000002134347c20 */ /* 0x000fe20008400000 */
[----:B------:R-:W-:Y:S01]  /*2570*/  FMUL R46, R46, UR33 ;  /* 0x000000212e2e7c20 */ /* 0x000fe20008400000 */
[----:B------:R-:W-:Y:S01]  /*2580*/  LEA R87, R10, R68, 0xd ;  /* 0x000000440a577211 */ /* 0x000fe200078e68ff */
[----:B------:R-:W-:Y:S01]  /*2590*/  FMUL R56, R56, UR33 ;  /* 0x0000002138387c20 */ /* 0x000fe20008400000 */
[----:B------:R-:W-:Y:S01]  /*25a0*/  FMUL R83, R52, -1.4426950216293334961 ;  /* 0xbfb8aa3b34537820 */ /* 0x000fe20000400000 */
[----:B------:R-:W-:Y:S01]  /*25b0*/  FMUL R91, R46, -1.4426950216293334961 ;  /* 0xbfb8aa3b2e5b7820 */ /* 0x000fe20000400000 */
[----:B------:R-:W-:Y:S01]  /*25c0*/  FMUL R55, R55, UR33 ;  /* 0x0000002137377c20 */ /* 0x000fe20008400000 */
[----:B------:R-:W-:Y:S01]  /*25d0*/  FMUL R57, R57, UR33 ;  /* 0x0000002139397c20 */ /* 0x000fe20008400000 */
[----:B--2---:R-:W-:Y:S01]  /*25e0*/  LEA R82, R10, R3, 0xd ;  /* 0x000000030a527211 */ /* 0x004fe200078e68ff */
[----:B------:R-:W-:Y:S01]  /*25f0*/  FMUL R44, R44, UR33 ;  /* 0x000000212c2c7c20 */ /* 0x000fe20008400000 */
[----:B------:R-:W-:Y:S01]  /*2600*/  FMUL R81, R55, -1.4426950216293334961 ;  /* 0xbfb8aa3b37517820 */ /* 0x000fe20000400000 */
[----:B------:R-:W-:Y:S01]  /*2610*/  FMUL R85, R57, -1.4426950216293334961 ;  /* 0xbfb8aa3b39557820 */ /* 0x000fe20000400000 */
[----:B------:R-:W-:Y:S01]  /*2620*/  FMUL R47, R47, UR33 ;  /* 0x000000212f2f7c20 */ /* 0x000fe20008400000 */
[----:B------:R-:W-:Y:S01]  /*2630*/  FMUL R86, R44, -1.4426950216293334961 ;  /* 0xbfb8aa3b2c567820 */ /* 0x000fe20000400000 */
[----:B---3--:R-:W-:Y:S01]  /*2640*/  FADD R93, R15, 1 ;  /* 0x3f8000000f5d7421 */ /* 0x008fe20000000000 */
[----:B------:R-:W-:Y:S01]  /*2650*/  FMUL R38, R38, UR33 ;  /* 0x0000002126267c20 */ /* 0x000fe20008400000 */
[----:B------:R-:W-:Y:S01]  /*2660*/  MUFU.EX2 R81, R81 ;  /* 0x0000005100517308 */ /* 0x000fe20000000800 */
[----:B------:R-:W-:Y:S01]  /*2670*/  FMUL R48, R48, UR33 ;  /* 0x0000002130307c20 */ /* 0x000fe20008400000 */
[----:B------:R-:W-:Y:S01]  /*2680*/  FMUL R49, R49, UR33 ;  /* 0x0000002131317c20 */ /* 0x000fe20008400000 */
[----:B------:R-:W-:Y:S01]  /*2690*/  FMUL R45, R45, UR33 ;  /* 0x000000212d2d7c20 */ /* 0x000fe20008400000 */
[----:B-1----:R-:W-:Y:S01]  /*26a0*/  FMUL R80, R18, UR33 ;  /* 0x0000002112507c20 */ /* 0x002fe20008400000 */
[----:B------:R-:W-:Y:S01]  /*26b0*/  F2FP.BF16.F32.PACK_AB R4, R13, R12 ;  /* 0x0000000c0d04723e */ /* 0x000fe200000010ff */
[----:B------:R-:W-:Y:S01]  /*26c0*/  FMUL R51, R51, UR33 ;  /* 0x0000002133337c20 */ /* 0x000fe20008400000 */
[----:B------:R-:W-:Y:S01]  /*26d0*/  F2FP.BF16.F32.PACK_AB R5, R79, R14 ;  /* 0x0000000e4f05723e */ /* 0x000fe200000010ff */
[----:B------:R1:W2:Y:S01]  /*26e0*/  MUFU.EX2 R18, R83 ;  /* 0x0000005300127308 */ /* 0x0002a20000000800 */
[----:B------:R-:W-:Y:S01]  /*26f0*/  F2FP.BF16.F32.PACK_AB R6, R17, R16 ;  /* 0x000000101106723e */ /* 0x000fe200000010ff */
[----:B------:R-:W-:Y:S01]  /*2700*/  FMUL R84, R45, -1.4426950216293334961 ;  /* 0xbfb8aa3b2d547820 */ /* 0x000fe20000400000 */
[----:B------:R-:W-:Y:S01]  /*2710*/  F2FP.BF16.F32.PACK_AB R7, R19, R80 ;  /* 0x000000501307723e */ /* 0x000fe200000010ff */
[----:B------:R-:W-:Y:S01]  /*2720*/  FMUL R88, R51, -1.4426950216293334961 ;  /* 0xbfb8aa3b33587820 */ /* 0x000fe20000400000 */
[----:B------:R-:W-:Y:S01]  /*2730*/  FMUL R50, R50, UR33 ;  /* 0x0000002132327c20 */ /* 0x000fe20008400000 */
[----:B------:R-:W-:Y:S01]  /*2740*/  FMUL R39, R39, UR33 ;  /* 0x0000002127277c20 */ /* 0x000fe20008400000 */
[----:B------:R-:W-:Y:S01]  /*2750*/  FMUL R42, R42, UR33 ;  /* 0x000000212a2a7c20 */ /* 0x000fe20008400000 */
[----:B------:R3:W-:Y:S01]  /*2760*/  STS.128 [R82], R4 ;  /* 0x0000000452007388 */ /* 0x0007e20000000c00 */
[----:B------:R-:W4:Y:S01]  /*2770*/  MUFU.EX2 R86, R86 ;  /* 0x0000005600567308 */ /* 0x000f220000000800 */
[----:B------:R-:W-:Y:S01]  /*2780*/  FMUL R89, R50, -1.4426950216293334961 ;  /* 0xbfb8aa3b32597820 */ /* 0x000fe20000400000 */
[----:B------:R-:W-:Y:S01]  /*2790*/  FMUL R43, R43, UR33 ;  /* 0x000000212b2b7c20 */ /* 0x000fe20008400000 */
[----:B------:R-:W-:Y:S01]  /*27a0*/  FMUL R36, R36, UR33 ;  /* 0x0000002124247c20 */ /* 0x000fe20008400000 */
[----:B------:R-:W-:Y:S01]  /*27b0*/  FMUL R37, R37, UR33 ;  /* 0x0000002125257c20 */ /* 0x000fe20008400000 */
[----:B------:R-:W-:Y:S01]  /*27c0*/  FMUL R58, R58, UR33 ;  /* 0x000000213a3a7c20 */ /* 0x000fe20008400000 */
[----:B------:R-:W-:Y:S01]  /*27d0*/  FMUL R61, R61, UR33 ;  /* 0x000000213d3d7c20 */ /* 0x000fe20008400000 */
[----:B------:R-:W-:Y:S01]  /*27e0*/  FMUL R64, R64, UR33 ;  /* 0x0000002140407c20 */ /* 0x000fe20008400000 */
[----:B-1----:R-:W-:Y:S01]  /*27f0*/  FMUL R83, R56, -1.4426950216293334961 ;  /* 0xbfb8aa3b38537820 */ /* 0x002fe20000400000 */
[----:B--2---:R-:W-:Y:S01]  /*2800*/  FADD R92, R18, 1 ;  /* 0x3f800000125c7421 */ /* 0x004fe20000000000 */
[----:B------:R-:W-:Y:S01]  /*2810*/  MUFU.EX2 R84, R84 ;  /* 0x0000005400547308 */ /* 0x000fe20000000800 */
[----:B------:R-:W-:Y:S01]  /*2820*/  FMUL R67, R67, UR33 ;  /* 0x0000002143437c20 */ /* 0x000fe20008400000 */
[----:B------:R-:W-:Y:S01]  /*2830*/  USHF.R.S32.HI UR8, URZ, 0x1f, UR4 ;  /* 0x0000001fff087899 */ /* 0x000fe20008011404 */
[----:B------:R-:W-:Y:S01]  /*2840*/  FMUL R28, R28, UR33 ;  /* 0x000000211c1c7c20 */ /* 0x000fe20008400000 */
[----:B------:R-:W-:-:S02]  /*2850*/  FMUL R29, R29, UR33 ;  /* 0x000000211d1d7c20 */ /* 0x000fc40008400000 */
[----:B------:R-:W-:Y:S01]  /*2860*/  ULEA.HI UR8, UR8, UR4, URZ, 0x2 ;  /* 0x0000000408087291 */ /* 0x000fe2000f8f10ff */
[----:B----4-:R-:W-:Y:S01]  /*2870*/  FADD R86, R86, 1 ;  /* 0x3f80000056567421 */ /* 0x010fe20000000000 */
[----:B------:R-:W1:Y:S02]  /*2880*/  MUFU.EX2 R83, R83 ;  /* 0x0000005300537308 */ /* 0x000e640000000800 */
[----:B------:R-:W-:-:S04]  /*2890*/  ULOP3.LUT UR8, UR8, 0xfffffffc, URZ, 0xc0, !UPT ;  /* 0xfffffffc08087892 */ /* 0x000fc8000f8ec0ff */
[----:B------:R-:W-:Y:S02]  /*28a0*/  UIADD3 UR8, UPT, UPT, UR4, -UR8, URZ ;  /* 0x8000000804087290 */ /* 0x000fe4000fffe0ff */
[----:B------:R2:W4:Y:S01]  /*28b0*/  MUFU.RCP R18, R93 ;  /* 0x0000005d00127308 */ /* 0x0005220000001000 */
[----:B------:R-:W-:Y:S01]  /*28c0*/  ULEA.HI UR4, UR6, UR6, URZ, 0x1 ;  /* 0x0000000606047291 */ /* 0x000fe2000f8f08ff */
[----:B---3--:R-:W-:Y:S01]  /*28d0*/  FMUL R82, R26, UR33 ;  /* 0x000000211a527c20 */ /* 0x008fe20008400000 */
[----:B------:R-:W-:Y:S02]  /*28e0*/  F2FP.BF16.F32.PACK_AB R4, R21, R20 ;  /* 0x000000141504723e */ /* 0x000fe400000010ff */
[----:B------:R-:W-:Y:S01]  /*28f0*/  ULOP3.LUT UR4, UR4, 0xfffffffe, URZ, 0xc0, !UPT ;  /* 0xfffffffe04047892 */ /* 0x000fe2000f8ec0ff */
[----:B------:R-:W-:Y:S02]  /*2900*/  F2FP.BF16.F32.PACK_AB R5, R23, R22 ;  /* 0x000000161705723e */ /* 0x000fe400000010ff */
[----:B------:R3:W-:Y:S01]  /*2910*/  MUFU.EX2 R26, R85 ;  /* 0x00000055001a7308 */ /* 0x0007e20000000800 */
[----:B------:R-:W-:Y:S01]  /*2920*/  F2FP.BF16.F32.PACK_AB R6, R25, R24 ;  /* 0x000000181906723e */ /* 0x000fe200000010ff */
[----:B-1----:R-:W-:Y:S01]  /*2930*/  FADD R83, R83, 1 ;  /* 0x3f80000053537421 */ /* 0x002fe20000000000 */
[----:B------:R-:W-:Y:S01]  /*2940*/  F2FP.BF16.F32.PACK_AB R7, R27, R82 ;  /* 0x000000521b07723e */ /* 0x000fe200000010ff */
[----:B------:R-:W-:-:S04]  /*2950*/  UIADD3 UR4, UPT, UPT, UR6, -UR4, URZ ;  /* 0x8000000406047290 */ /* 0x000fc8000fffe0ff */
[----:B------:R1:W-:Y:S01]  /*2960*/  STS.128 [R87], R4 ;  /* 0x0000000457007388 */ /* 0x0003e20000000c00 */
[----:B--2---:R-:W-:Y:S01]  /*2970*/  FMUL R93, R38, -1.4426950216293334961 ;  /* 0xbfb8aa3b265d7820 */ /* 0x004fe20000400000 */
[----:B------:R-:W-:Y:S01]  /*2980*/  MUFU.EX2 R88, R88 ;  /* 0x0000005800587308 */ /* 0x000fe20000000800 */
[----:B----4-:R-:W-:-:S04]  /*2990*/  FMUL R18, R53, R18 ;  /* 0x0000001235127220 */ /* 0x010fc80000400000 */
[----:B------:R-:W-:Y:S01]  /*29a0*/  FMUL R21, R21, R18 ;  /* 0x0000001215157220 */ /* 0x000fe20000400000 */
[----:B---3--:R-:W-:Y:S02]  /*29b0*/  FMUL R85, R47, -1.4426950216293334961 ;  /* 0xbfb8aa3b2f557820 */ /* 0x008fe40000400000 */
[----:B------:R-:W2:Y:S08]  /*29c0*/  MUFU.EX2 R89, R89 ;  /* 0x0000005900597308 */ /* 0x000eb00000000800 */
[----:B------:R-:W3:Y:S01]  /*29d0*/  MUFU.EX2 R85, R85 ;  /* 0x0000005500557308 */ /* 0x000ee20000000800 */
[----:B--2---:R-:W-:-:S07]  /*29e0*/  FADD R89, R89, 1 ;  /* 0x3f80000059597421 */ /* 0x004fce0000000000 */
[----:B-1----:R1:W-:Y:S01]  /*29f0*/  MUFU.EX2 R4, R91 ;  /* 0x0000005b00047308 */ /* 0x0023e20000000800 */
[----:B------:R-:W-:Y:S01]  /*2a00*/  FMUL R6, R41, UR33 ;  /* 0x0000002129067c20 */ /* 0x000fe20008400000 */
[----:B------:R-:W-:Y:S01]  /*2a10*/  FMUL R87, R48, -1.4426950216293334961 ;  /* 0xbfb8aa3b30577820 */ /* 0x000fe20000400000 */
[----:B------:R-:W-:Y:S01]  /*2a20*/  FMUL R7, R49, -1.4426950216293334961 ;  /* 0xbfb8aa3b31077820 */ /* 0x000fe20000400000 */
[----:B---3--:R-:W-:Y:S01]  /*2a30*/  FADD R85, R85, 1 ;  /* 0x3f80000055557421 */ /* 0x008fe20000000000 */
[----:B------:R-:W-:-:S03]  /*2a40*/  FMUL R15, R6, -1.4426950216293334961 ;  /* 0xbfb8aa3b060f7820 */ /* 0x000fc60000400000 */
[----:B------:R-:W2:Y:S08]  /*2a50*/  MUFU.RCP R5, R92 ;  /* 0x0000005c00057308 */ /* 0x000eb00000001000 */
[----:B------:R-:W3:Y:S01]  /*2a60*/  MUFU.EX2 R87, R87 ;  /* 0x0000005700577308 */ /* 0x000ee20000000800 */
[----:B-1----:R-:W-:Y:S01]  /*2a70*/  FADD R91, R90, 1 ;  /* 0x3f8000005a5b7421 */ /* 0x002fe20000000000 */
[----:B------:R-:W-:Y:S01]  /*2a80*/  FADD R90, R81, 1 ;  /* 0x3f800000515a7421 */ /* 0x000fe20000000000 */
[----:B------:R-:W-:-:S05]  /*2a90*/  FMUL R81, R39, -1.4426950216293334961 ;  /* 0xbfb8aa3b27517820 */ /* 0x000fca0000400000 */
[----:B------:R-:W1:Y:S01]  /*2aa0*/  MUFU.RCP R41, R91 ;  /* 0x0000005b00297308 */ /* 0x000e620000001000 */
[----:B--2---:R-:W-:Y:S01]  /*2ab0*/  FMUL R5, R52, R5 ;  /* 0x0000000534057220 */ /* 0x004fe20000400000 */
[----:B------:R-:W-:-:S03]  /*2ac0*/  FADD R92, R26, 1 ;  /* 0x3f8000001a5c7421 */ /* 0x000fc60000000000 */
[----:B------:R-:W-:Y:S01]  /*2ad0*/  FMUL R20, R20, R5 ;  /* 0x0000000514147220 */ /* 0x000fe20000400000 */
[----:B------:R-:W-:Y:S02]  /*2ae0*/  FMUL R5, R40, UR33 ;  /* 0x0000002128057c20 */ /* 0x000fe40008400000 */
[----:B------:R-:W2:Y:S01]  /*2af0*/  MUFU.RCP R40, R90 ;  /* 0x0000005a00287308 */ /* 0x000ea20000001000 */
[----:B---3--:R-:W-:Y:S01]  /*2b00*/  FADD R87, R87, 1 ;  /* 0x3f80000057577421 */ /* 0x008fe20000000000 */
[----:B------:R-:W-:Y:S01]  /*2b10*/  FMUL R18, R5, -1.4426950216293334961 ;  /* 0xbfb8aa3b05127820 */ /* 0x000fe20000400000 */
[----:B------:R-:W-:-:S05]  /*2b20*/  F2FP.BF16.F32.PACK_AB R20, R21, R20 ;  /* 0x000000141514723e */ /* 0x000fca00000010ff */
[----:B------:R-:W-:Y:S01]  /*2b30*/  MUFU.EX2 R90, R93 ;  /* 0x0000005d005a7308 */ /* 0x000fe20000000800 */
[----:B-1----:R-:W-:Y:S01]  /*2b40*/  FMUL R41, R54, R41 ;  /* 0x0000002936297220 */ /* 0x002fe20000400000 */
[----:B------:R-:W-:-:S03]  /*2b50*/  FMUL R91, R37, -1.4426950216293334961 ;  /* 0xbfb8aa3b255b7820 */ /* 0x000fc60000400000 */
[----:B------:R-:W-:-:S03]  /*2b60*/  FMUL R22, R22, R41 ;  /* 0x0000002916167220 */ /* 0x000fc60000400000 */
[----:B------:R-:W1:Y:S01]  /*2b70*/  MUFU.RCP R41, R83 ;  /* 0x0000005300297308 */ /* 0x000e620000001000 */
[----:B--2---:R-:W-:-:S04]  /*2b80*/  FMUL R40, R55, R40 ;  /* 0x0000002837287220 */ /* 0x004fc80000400000 */
[----:B------:R-:W-:Y:S01]  /*2b90*/  FMUL R23, R23, R40 ;  /* 0x0000002817177220 */ /* 0x000fe20000400000 */
[----:B------:R-:W-:Y:S01]  /*2ba0*/  FADD R40, R84, 1 ;  /* 0x3f80000054287421 */ /* 0x000fe20000000000 */
[----:B------:R-:W-:Y:S01]  /*2bb0*/  FMUL R84, R36, -1.4426950216293334961 ;  /* 0xbfb8aa3b24547820 */ /* 0x000fe20000400000 */
[----:B------:R-:W-:Y:S02]  /*2bc0*/  MUFU.EX2 R7, R7 ;  /* 0x0000000700077308 */ /* 0x000fe40000000800 */
[----:B------:R-:W-:-:S06]  /*2bd0*/  F2FP.BF16.F32.PACK_AB R21, R23, R22 ;  /* 0x000000161715723e */ /* 0x000fcc00000010ff */
[----:B------:R-:W2:Y:S01]  /*2be0*/  MUFU.RCP R26, R92 ;  /* 0x0000005c001a7308 */ /* 0x000ea20000001000 */
[----:B-1----:R-:W-:Y:S01]  /*2bf0*/  FMUL R93, R56, R41 ;  /* 0x00000029385d7220 */ /* 0x002fe20000400000 */
[----:B------:R-:W-:-:S03]  /*2c00*/  FMUL R83, R59, UR33 ;  /* 0x000000213b537c20 */ /* 0x000fc60008400000 */
[----:B------:R-:W-:Y:S01]  /*2c10*/  FMUL R24, R24, R93 ;  /* 0x0000005d18187220 */ /* 0x000fe20000400000 */
[----:B------:R-:W-:Y:S01]  /*2c20*/  FADD R93, R4, 1 ;  /* 0x3f800000045d7421 */ /* 0x000fe20000000000 */
[----:B------:R-:W-:Y:S01]  /*2c30*/  FMUL R4, R43, -1.4426950216293334961 ;  /* 0xbfb8aa3b2b047820 */ /* 0x000fe20000400000 */
[----:B------:R-:W1:Y:S08]  /*2c40*/  MUFU.RCP R41, R86 ;  /* 0x0000005600297308 */ /* 0x000e700000001000 */
[----:B------:R-:W3:Y:S01]  /*2c50*/  MUFU.RCP R86, R85 ;  /* 0x0000005500567308 */ /* 0x000ee20000001000 */
[----:B--2---:R-:W-:Y:S01]  /*2c60*/  FMUL R26, R57, R26 ;  /* 0x0000001a391a7220 */ /* 0x004fe20000400000 */
[----:B------:R-:W-:-:S03]  /*2c70*/  FMUL R92, R61, -1.4426950216293334961 ;  /* 0xbfb8aa3b3d5c7820 */ /* 0x000fc60000400000 */
[----:B------:R-:W-:-:S03]  /*2c80*/  FMUL R25, R25, R26 ;  /* 0x0000001a19197220 */ /* 0x000fc60000400000 */
[----:B------:R-:W2:Y:S01]  /*2c90*/  MUFU.RCP R85, R87 ;  /* 0x0000005700557308 */ /* 0x000ea20000001000 */
[----:B-1----:R-:W-:Y:S01]  /*2ca0*/  FMUL R41, R44, R41 ;  /* 0x000000292c297220 */ /* 0x002fe20000400000 */
[----:B------:R-:W-:-:S03]  /*2cb0*/  F2FP.BF16.F32.PACK_AB R22, R25, R24 ;  /* 0x000000181916723e */ /* 0x000fc600000010ff */
[----:B------:R-:W-:Y:S01]  /*2cc0*/  FMUL R26, R12, R41 ;  /* 0x000000290c1a7220 */ /* 0x000fe20000400000 */
[----:B------:R-:W-:Y:S02]  /*2cd0*/  FMUL R12, R42, -1.4426950216293334961 ;  /* 0xbfb8aa3b2a0c7820 */ /* 0x000fe40000400000 */
[----:B------:R-:W1:Y:S01]  /*2ce0*/  MUFU.EX2 R18, R18 ;  /* 0x0000001200127308 */ /* 0x000e620000000800 */
[----:B---3--:R-:W-:-:S04]  /*2cf0*/  FMUL R86, R47, R86 ;  /* 0x000000562f567220 */ /* 0x008fc80000400000 */
[----:B------:R-:W-:Y:S01]  /*2d00*/  FMUL R59, R79, R86 ;  /* 0x000000564f3b7220 */ /* 0x000fe20000400000 */
[----:B------:R-:W-:Y:S01]  /*2d10*/  FADD R79, R7, 1 ;  /* 0x3f800000074f7421 */ /* 0x000fe20000000000 */
[----:B------:R-:W-:Y:S01]  /*2d20*/  FMUL R86, R60, UR33 ;  /* 0x000000213c567c20 */ /* 0x000fe20008400000 */
[----:B------:R-:W-:Y:S01]  /*2d30*/  MUFU.EX2 R15, R15 ;  /* 0x0000000f000f7308 */ /* 0x000fe20000000800 */
[----:B--2---:R-:W-:Y:S01]  /*2d40*/  FMUL R7, R48, R85 ;  /* 0x0000005530077220 */ /* 0x004fe20000400000 */
[----:B------:R-:W-:-:S03]  /*2d50*/  FMUL R87, R65, UR33 ;  /* 0x0000002141577c20 */ /* 0x000fc60008400000 */
[----:B------:R-:W-:Y:S01]  /*2d60*/  FMUL R60, R16, R7 ;  /* 0x00000007103c7220 */ /* 0x000fe20000400000 */
[----:B------:R-:W-:Y:S01]  /*2d70*/  FADD R16, R88, 1 ;  /* 0x3f80000058107421 */ /* 0x000fe20000000000 */
[----:B------:R-:W-:Y:S01]  /*2d80*/  FMUL R7, R86, -1.4426950216293334961 ;  /* 0xbfb8aa3b56077820 */ /* 0x000fe20000400000 */
[----:B------:R-:W2:Y:S01]  /*2d90*/  MUFU.RCP R79, R79 ;  /* 0x0000004f004f7308 */ /* 0x000ea20000001000 */
[----:B-1----:R-:W-:-:S07]  /*2da0*/  FADD R18, R18, 1 ;  /* 0x3f80000012127421 */ /* 0x002fce0000000000 */
[----:B------:R-:W1:Y:S08]  /*2db0*/  MUFU.RCP R40, R40 ;  /* 0x0000002800287308 */ /* 0x000e700000001000 */
[----:B------:R3:W4:Y:S01]  /*2dc0*/  MUFU.RCP R85, R89 ;  /* 0x0000005900557308 */ /* 0x0007220000001000 */
[----:B--2---:R-:W-:-:S04]  /*2dd0*/  FMUL R88, R49, R79 ;  /* 0x0000004f31587220 */ /* 0x004fc80000400000 */
[----:B------:R-:W-:Y:S01]  /*2de0*/  FMUL R79, R17, R88 ;  /* 0x00000058114f7220 */ /* 0x000fe20000400000 */
[----:B------:R-:W-:Y:S01]  /*2df0*/  FADD R17, R90, 1 ;  /* 0x3f8000005a117421 */ /* 0x000fe20000000000 */
[----:B------:R-:W-:Y:S01]  /*2e00*/  FMUL R90, R66, UR33 ;  /* 0x00000021425a7c20 */ /* 0x000fe20008400000 */
[----:B------:R-:W2:Y:S01]  /*2e10*/  MUFU.RCP R16, R16 ;  /* 0x0000001000107308 */ /* 0x000ea20000001000 */
[----:B-1----:R-:W-:-:S04]  /*2e20*/  FMUL R40, R45, R40 ;  /* 0x000000282d287220 */ /* 0x002fc80000400000 */
[----:B------:R-:W-:Y:S01]  /*2e30*/  FMUL R41, R13, R40 ;  /* 0x000000280d297220 */ /* 0x000fe20000400000 */
[----:B------:R-:W-:Y:S02]  /*2e40*/  FMUL R13, R83, -1.4426950216293334961 ;  /* 0xbfb8aa3b530d7820 */ /* 0x000fe40000400000 */
[----:B------:R-:W1:Y:S01]  /*2e50*/  MUFU.RCP R17, R17 ;  /* 0x0000001100117308 */ /* 0x000e620000001000 */
[----:B---3--:R-:W-:Y:S01]  /*2e60*/  FADD R89, R15, 1 ;  /* 0x3f8000000f597421 */ /* 0x008fe20000000000 */
[----:B----4-:R-:W-:Y:S01]  /*2e70*/  FMUL R85, R50, R85 ;  /* 0x0000005532557220 */ /* 0x010fe20000400000 */
[----:B------:R-:W-:Y:S02]  /*2e80*/  F2FP.BF16.F32.PACK_AB R24, R41, R26 ;  /* 0x0000001a2918723e */ /* 0x000fe400000010ff */
[----:B------:R-:W-:Y:S01]  /*2e90*/  F2FP.BF16.F32.PACK_AB R26, R79, R60 ;  /* 0x0000003c4f1a723e */ /* 0x000fe200000010ff */
[----:B------:R-:W-:Y:S01]  /*2ea0*/  FMUL R80, R80, R85 ;  /* 0x0000005550507220 */ /* 0x000fe20000400000 */
[----:B------:R-:W-:Y:S01]  /*2eb0*/  FMUL R85, R63, UR33 ;  /* 0x000000213f557c20 */ /* 0x000fe20008400000 */
[----:B------:R-:W3:Y:S01]  /*2ec0*/  MUFU.EX2 R81, R81 ;  /* 0x0000005100517308 */ /* 0x000ee20000000800 */
[----:B--2---:R-:W-:-:S02]  /*2ed0*/  FMUL R88, R51, R16 ;  /* 0x0000001033587220 */ /* 0x004fc40000400000 */
[----:B------:R-:W-:Y:S02]  /*2ee0*/  FMUL R15, R85, -1.4426950216293334961 ;  /* 0xbfb8aa3b550f7820 */ /* 0x000fe40000400000 */
[----:B------:R-:W-:Y:S01]  /*2ef0*/  FMUL R63, R19, R88 ;  /* 0x00000058133f7220 */ /* 0x000fe20000400000 */
[----:B------:R-:W-:Y:S02]  /*2f00*/  FMUL R88, R62, UR33 ;  /* 0x000000213e587c20 */ /* 0x000fe40008400000 */
[----:B------:R-:W2:Y:S01]  /*2f10*/  MUFU.RCP R93, R93 ;  /* 0x0000005d005d7308 */ /* 0x000ea20000001000 */
[----:B-1----:R-:W-:Y:S01]  /*2f20*/  FMUL R17, R38, R17 ;  /* 0x0000001126117220 */ /* 0x002fe20000400000 */
[----:B------:R-:W-:-:S03]  /*2f30*/  FMUL R16, R88, -1.4426950216293334961 ;  /* 0xbfb8aa3b58107820 */ /* 0x000fc60000400000 */
[----:B------:R-:W-:Y:S01]  /*2f40*/  FMUL R66, R75, R17 ;  /* 0x000000114b427220 */ /* 0x000fe20000400000 */
[----:B------:R-:W-:Y:S02]  /*2f50*/  FMUL R17, R90, -1.4426950216293334961 ;  /* 0xbfb8aa3b5a117820 */ /* 0x000fe40000400000 */
[----:B------:R-:W1:Y:S01]  /*2f60*/  MUFU.EX2 R12, R12 ;  /* 0x0000000c000c7308 */ /* 0x000e620000000800 */
[----:B---3--:R-:W-:-:S07]  /*2f70*/  FADD R75, R81, 1 ;  /* 0x3f800000514b7421 */ /* 0x008fce0000000000 */
[----:B------:R-:W3:Y:S01]  /*2f80*/  MUFU.RCP R18, R18 ;  /* 0x0000001200127308 */ /* 0x000ee20000001000 */
[----:B--2---:R-:W-:-:S04]  /*2f90*/  FMUL R93, R46, R93 ;  /* 0x0000005d2e5d7220 */ /* 0x004fc80000400000 */
[----:B------:R-:W-:Y:S01]  /*2fa0*/  FMUL R40, R14, R93 ;  /* 0x0000005d0e287220 */ /* 0x000fe20000400000 */
[----:B------:R-:W-:Y:S02]  /*2fb0*/  FMUL R14, R58, -1.4426950216293334961 ;  /* 0xbfb8aa3b3a0e7820 */ /* 0x000fe40000400000 */
[----:B------:R-:W2:Y:S01]  /*2fc0*/  MUFU.EX2 R4, R4 ;  /* 0x0000000400047308 */ /* 0x000ea20000000800 */
[----:B-1----:R-:W-:Y:S01]  /*2fd0*/  FADD R81, R12, 1 ;  /* 0x3f8000000c517421 */ /* 0x002fe20000000000 */
[----:B------:R-:W-:-:S06]  /*2fe0*/  F2FP.BF16.F32.PACK_AB R25, R59, R40 ;  /* 0x000000283b19723e */ /* 0x000fcc00000010ff */
[----:B------:R-:W1:Y:S01]  /*2ff0*/  MUFU.RCP R89, R89 ;  /* 0x0000005900597308 */ /* 0x000e620000001000 */
[----:B---3--:R-:W-:-:S04]  /*3000*/  FMUL R19, R5, R18 ;  /* 0x0000001205137220 */ /* 0x008fc80000400000 */
[----:B------:R-:W-:Y:S01]  /*3010*/  FMUL R62, R8, R19 ;  /* 0x00000013083e7220 */ /* 0x000fe20000400000 */
[----:B------:R-:W-:Y:S02]  /*3020*/  FMUL R8, R87, -1.4426950216293334961 ;  /* 0xbfb8aa3b57087820 */ /* 0x000fe40000400000 */
[----:B------:R-:W3:Y:S01]  /*3030*/  MUFU.EX2 R84, R84 ;  /* 0x0000005400547308 */ /* 0x000ee20000000800 */
[----:B--2---:R-:W-:-:S07]  /*3040*/  FADD R4, R4, 1 ;  /* 0x3f80000004047421 */ /* 0x004fce0000000000 */
[----:B------:R-:W2:Y:S01]  /*3050*/  MUFU.EX2 R91, R91 ;  /* 0x0000005b005b7308 */ /* 0x000ea20000000800 */
[C---:B-1----:R-:W-:Y:S01]  /*3060*/  FMUL R18, R6.reuse, R89 ;  /* 0x0000005906127220 */ /* 0x042fe20000400000 */
[----:B------:R-:W-:Y:S02]  /*3070*/  F2FP.BF16.F32.PACK_AB R6, R6, R5 ;  /* 0x000000050606723e */ /* 0x000fe400000010ff */
[----:B------:R-:W-:Y:S01]  /*3080*/  F2FP.BF16.F32.PACK_AB R5, R39, R38 ;  /* 0x000000262705723e */ /* 0x000fe200000010ff */
[----:B------:R-:W-:Y:S01]  /*3090*/  FMUL R65, R9, R18 ;  /* 0x0000001209417220 */ /* 0x000fe20000400000 */
[----:B------:R-:W-:Y:S01]  /*30a0*/  FMUL R18, R64, -1.4426950216293334961 ;  /* 0xbfb8aa3b40127820 */ /* 0x000fe20000400000 */
[----:B------:R-:W-:Y:S01]  /*30b0*/  FMUL R9, R67, -1.4426950216293334961 ;  /* 0xbfb8aa3b43097820 */ /* 0x000fe20000400000 */
[----:B------:R-:W1:Y:S01]  /*30c0*/  MUFU.EX2 R13, R13 ;  /* 0x0000000d000d7308 */ /* 0x000e620000000800 */
[----:B---3--:R-:W-:Y:S01]  /*30d0*/  FADD R89, R84, 1 ;  /* 0x3f80000054597421 */ /* 0x008fe20000000000 */
[----:B------:R-:W-:-:S06]  /*30e0*/  F2FP.BF16.F32.PACK_AB R62, R65, R62 ;  /* 0x0000003e413e723e */ /* 0x000fcc00000010ff */
[----:B------:R-:W3:Y:S01]  /*30f0*/  MUFU.RCP R75, R75 ;  /* 0x0000004b004b7308 */ /* 0x000ee20000001000 */
[----:B--2---:R-:W-:-:S07]  /*3100*/  FADD R84, R91, 1 ;  /* 0x3f8000005b547421 */ /* 0x004fce0000000000 */
[----:B------:R-:W2:Y:S01]  /*3110*/  MUFU.RCP R81, R81 ;  /* 0x0000005100517308 */ /* 0x000ea20000001000 */
[----:B-1----:R-:W-:-:S07]  /*3120*/  FADD R12, R13, 1 ;  /* 0x3f8000000d0c7421 */ /* 0x002fce0000000000 */
[----:B------:R-:W1:Y:S01]  /*3130*/  MUFU.EX2 R7, R7 ;  /* 0x0000000700077308 */ /* 0x000e620000000800 */
[----:B---3--:R-:W-:-:S04]  /*3140*/  FMUL R75, R39, R75 ;  /* 0x0000004b274b7220 */ /* 0x008fc80000400000 */
[----:B------:R-:W-:-:S03]  /*3150*/  FMUL R75, R74, R75 ;  /* 0x0000004b4a4b7220 */ /* 0x000fc60000400000 */
[----:B------:R-:W3:Y:S01]  /*3160*/  MUFU.RCP R4, R4 ;  /* 0x0000000400047308 */ /* 0x000ee20000001000 */
[----:B--2---:R-:W-:-:S04]  /*3170*/  FMUL R81, R42, R81 ;  /* 0x000000512a517220 */ /* 0x004fc80000400000 */
[----:B------:R-:W-:-:S03]  /*3180*/  FMUL R78, R78, R81 ;  /* 0x000000514e4e7220 */ /* 0x000fc60000400000 */
[----:B------:R-:W2:Y:S01]  /*3190*/  MUFU.RCP R89, R89 ;  /* 0x0000005900597308 */ /* 0x000ea20000001000 */
[----:B-1----:R-:W-:-:S07]  /*31a0*/  FADD R7, R7, 1 ;  /* 0x3f80000007077421 */ /* 0x002fce0000000000 */
[----:B------:R-:W1:Y:S01]  /*31b0*/  MUFU.EX2 R14, R14 ;  /* 0x0000000e000e7308 */ /* 0x000e620000000800 */
[----:B---3--:R-:W-:-:S04]  /*31c0*/  FMUL R4, R43, R4 ;  /* 0x000000042b047220 */ /* 0x008fc80000400000 */
[----:B------:R-:W-:-:S03]  /*31d0*/  FMUL R81, R11, R4 ;  /* 0x000000040b517220 */ /* 0x000fc60000400000 */
[----:B------:R-:W3:Y:S01]  /*31e0*/  MUFU.EX2 R92, R92 ;  /* 0x0000005c005c7308 */ /* 0x000ee20000000800 */
[----:B--2---:R-:W-:-:S04]  /*31f0*/  FMUL R74, R36, R89 ;  /* 0x00000059244a7220 */ /* 0x004fc80000400000 */
[----:B------:R-:W-:-:S03]  /*3200*/  FMUL R74, R77, R74 ;  /* 0x0000004a4d4a7220 */ /* 0x000fc60000400000 */
[----:B------:R-:W2:Y:S01]  /*3210*/  MUFU.EX2 R8, R8 ;  /* 0x0000000800087308 */ /* 0x000ea20000000800 */
[----:B-1----:R-:W-:-:S07]  /*3220*/  FADD R19, R14, 1 ;  /* 0x3f8000000e137421 */ /* 0x002fce0000000000 */
[----:B------:R-:W1:Y:S01]  /*3230*/  MUFU.RCP R84, R84 ;  /* 0x0000005400547308 */ /* 0x000e620000001000 */
[----:B---3--:R-:W-:-:S07]  /*3240*/  FADD R14, R92, 1 ;  /* 0x3f8000005c0e7421 */ /* 0x008fce0000000000 */
[----:B------:R-:W3:Y:S01]  /*3250*/  MUFU.EX2 R15, R15 ;  /* 0x0000000f000f7308 */ /* 0x000ee20000000800 */
[----:B--2---:R-:W-:Y:S01]  /*3260*/  FADD R4, R8, 1 ;  /* 0x3f80000008047421 */ /* 0x004fe20000000000 */
[----:B------:R-:W-:Y:S01]  /*3270*/  FMUL R8, R30, UR33 ;  /* 0x000000211e087c20 */ /* 0x000fe20008400000 */
[----:B------:R-:W-:-:S05]  /*3280*/  FMUL R30, R34, UR33 ;  /* 0x00000021221e7c20 */ /* 0x000fca0008400000 */
[----:B------:R-:W2:Y:S01]  /*3290*/  MUFU.EX2 R16, R16 ;  /* 0x0000001000107308 */ /* 0x000ea20000000800 */
[----:B-1----:R-:W-:-:S04]  /*32a0*/  FMUL R77, R37, R84 ;  /* 0x00000054254d7220 */ /* 0x002fc80000400000 */
[----:B------:R-:W-:-:S03]  /*32b0*/  FMUL R77, R76, R77 ;  /* 0x0000004d4c4d7220 */ /* 0x000fc60000400000 */
[----:B------:R-:W1:Y:S01]  /*32c0*/  MUFU.RCP R12, R12 ;  /* 0x0000000c000c7308 */ /* 0x000e620000001000 */
[----:B---3--:R-:W-:Y:S01]  /*32d0*/  FADD R15, R15, 1 ;  /* 0x3f8000000f0f7421 */ /* 0x008fe20000000000 */
[----:B------:R-:W-:-:S06]  /*32e0*/  F2FP.BF16.F32.PACK_AB R60, R77, R74 ;  /* 0x0000004a4d3c723e */ /* 0x000fcc00000010ff */
[----:B------:R-:W3:Y:S01]  /*32f0*/  MUFU.EX2 R18, R18 ;  /* 0x0000001200127308 */ /* 0x000ee20000000800 */
[----:B--2---:R-:W-:-:S07]  /*3300*/  FADD R91, R16, 1 ;  /* 0x3f800000105b7421 */ /* 0x004fce0000000000 */
[----:B------:R-:W2:Y:S01]  /*3310*/  MUFU.EX2 R9, R9 ;  /* 0x0000000900097308 */ /* 0x000ea20000000800 */
[----:B-1----:R-:W-:-:S04]  /*3320*/  FMUL R12, R83, R12 ;  /* 0x0000000c530c7220 */ /* 0x002fc80000400000 */
[----:B------:R-:W-:Y:S01]  /*3330*/  FMUL R76, R27, R12 ;  /* 0x0000000c1b4c7220 */ /* 0x000fe20000400000 */
[----:B------:R-:W-:Y:S02]  /*3340*/  MOV R27, UR8 ;  /* 0x00000008001b7c02 */ /* 0x000fe40008000f00 */
[----:B------:R-:W1:Y:S01]  /*3350*/  MUFU.EX2 R17, R17 ;  /* 0x0000001100117308 */ /* 0x000e620000000800 */
[----:B---3--:R-:W-:Y:S01]  /*3360*/  FADD R13, R18, 1 ;  /* 0x3f800000120d7421 */ /* 0x008fe20000000000 */
[----:B------:R-:W-:Y:S01]  /*3370*/  FMUL R18, R33, UR33 ;  /* 0x0000002121127c20 */ /* 0x000fe20008400000 */
[----:B------:R-:W-:Y:S01]  /*3380*/  FMUL R33, R32, UR33 ;  /* 0x0000002120217c20 */ /* 0x000fe20008400000 */
[C---:B------:R-:W-:Y:S02]  /*3390*/  LEA R38, R27.reuse, R2, 0xd ;  /* 0x000000021b267211 */ /* 0x040fe400078e68ff */
[----:B------:R-:W-:Y:S02]  /*33a0*/  LEA R39, R27, R69, 0xd ;  /* 0x000000451b277211 */ /* 0x000fe400078e68ff */
[----:B------:R-:W3:Y:S01]  /*33b0*/  MUFU.RCP R7, R7 ;  /* 0x0000000700077308 */ /* 0x000ee20000001000 */
[----:B--2---:R-:W-:Y:S01]  /*33c0*/  FADD R12, R9, 1 ;  /* 0x3f800000090c7421 */ /* 0x004fe20000000000 */
[----:B------:R-:W-:-:S06]  /*33d0*/  FMUL R9, R35, UR33 ;  /* 0x0000002123097c20 */ /* 0x000fcc0008400000 */
[----:B------:R-:W2:Y:S01]  /*33e0*/  MUFU.RCP R14, R14 ;  /* 0x0000000e000e7308 */ /* 0x000ea20000001000 */
[----:B-1----:R-:W-:Y:S01]  /*33f0*/  FADD R11, R17, 1 ;  /* 0x3f800000110b7421 */ /* 0x002fe20000000000 */
[----:B------:R-:W-:-:S06]  /*3400*/  FMUL R17, R31, UR33 ;  /* 0x000000211f117c20 */ /* 0x000fcc0008400000 */
[----:B------:R-:W1:Y:S01]  /*3410*/  MUFU.RCP R19, R19 ;  /* 0x0000001300137308 */ /* 0x000e620000001000 */
[----:B---3--:R-:W-:-:S04]  /*3420*/  FMUL R7, R86, R7 ;  /* 0x0000000756077220 */ /* 0x008fc80000400000 */
[----:B------:R-:W-:-:S03]  /*3430*/  FMUL R35, R28, R7 ;  /* 0x000000071c237220 */ /* 0x000fc60000400000 */
[----:B------:R-:W3:Y:S01]  /*3440*/  MUFU.RCP R16, R15 ;  /* 0x0000000f00107308 */ /* 0x000ee20000001000 */
[----:B--2---:R-:W-:-:S04]  /*3450*/  FMUL R34, R61, R14 ;  /* 0x0000000e3d227220 */ /* 0x004fc80000400000 */
[----:B------:R-:W-:-:S03]  /*3460*/  FMUL R34, R29, R34 ;  /* 0x000000221d227220 */ /* 0x000fc60000400000 */
[----:B------:R-:W2:Y:S01]  /*3470*/  MUFU.RCP R4, R4 ;  /* 0x0000000400047308 */ /* 0x000ea20000001000 */
[----:B-1----:R-:W-:-:S04]  /*3480*/  FMUL R19, R58, R19 ;  /* 0x000000133a137220 */ /* 0x002fc80000400000 */
[----:B------:R-:W-:Y:S01]  /*3490*/  FMUL R89, R82, R19 ;  /* 0x0000001352597220 */ /* 0x000fe20000400000 */
[----:B------:R-:W-:Y:S02]  /*34a0*/  F2FP.BF16.F32.PACK_AB R19, R9, R30 ;  /* 0x0000001e0913723e */ /* 0x000fe400000010ff */
[----:B------:R-:W1:Y:S01]  /*34b0*/  MUFU.RCP R91, R91 ;  /* 0x0000005b005b7308 */ /* 0x000e620000001000 */
[----:B---3--:R-:W-:Y:S01]  /*34c0*/  FMUL R14, R85, R16 ;  /* 0x00000010550e7220 */ /* 0x008fe20000400000 */
[----:B------:R-:W-:Y:S02]  /*34d0*/  F2FP.BF16.F32.PACK_AB R16, R29, R28 ;  /* 0x0000001c1d10723e */ /* 0x000fe400000010ff */
[----:B------:R-:W-:Y:S01]  /*34e0*/  F2FP.BF16.F32.PACK_AB R15, R83, R58 ;  /* 0x0000003a530f723e */ /* 0x000fe200000010ff */
[C---:B------:R-:W-:Y:S01]  /*34f0*/  FMUL R31, R17.reuse, R14 ;  /* 0x0000000e111f7220 */ /* 0x040fe20000400000 */
[----:B------:R-:W-:Y:S02]  /*3500*/  F2FP.BF16.F32.PACK_AB R17, R17, R8 ;  /* 0x000000081111723e */ /* 0x000fe400000010ff */
[----:B------:R-:W3:Y:S01]  /*3510*/  MUFU.RCP R13, R13 ;  /* 0x0000000d000d7308 */ /* 0x000ee20000001000 */
[----:B--2---:R-:W-:Y:S01]  /*3520*/  FMUL R7, R87, R4 ;  /* 0x0000000457077220 */ /* 0x004fe20000400000 */
[----:B------:R-:W-:-:S02]  /*3530*/  LEA R4, R10, R69, 0xd ;  /* 0x000000450a047211 */ /* 0x000fc400078e68ff */
[----:B------:R-:W-:Y:S01]  /*3540*/  F2FP.BF16.F32.PACK_AB R10, R49, R48 ;  /* 0x00000030310a723e */ /* 0x000fe200000010ff */
[C---:B------:R-:W-:Y:S01]  /*3550*/  FMUL R28, R18.reuse, R7 ;  /* 0x00000007121c7220 */ /* 0x040fe20000400000 */
[----:B------:R-:W-:Y:S02]  /*3560*/  F2FP.BF16.F32.PACK_AB R18, R18, R33 ;  /* 0x000000211212723e */ /* 0x000fe400000010ff */
[----:B------:R-:W2:Y:S01]  /*3570*/  MUFU.RCP R11, R11 ;  /* 0x0000000b000b7308 */ /* 0x000ea20000001000 */
[----:B-1----:R-:W-:Y:S01]  /*3580*/  FMUL R91, R88, R91 ;  /* 0x0000005b585b7220 */ /* 0x002fe20000400000 */
[----:B------:R-:W-:Y:S01]  /*3590*/  F2FP.BF16.F32.PACK_AB R7, R43, R42 ;  /* 0x0000002a2b07723e */ /* 0x000fe200000010ff */
[----:B------:R1:W-:Y:S01]  /*35a0*/  STS.128 [R4], R16 ;  /* 0x0000001004007388 */ /* 0x0003e20000000c00 */
[----:B------:R-:W-:Y:S01]  /*35b0*/  F2FP.BF16.F32.PACK_AB R14, R57, R56 ;  /* 0x00000038390e723e */ /* 0x000fe200000010ff */
[----:B------:R-:W-:Y:S01]  /*35c0*/  FMUL R32, R8, R91 ;  /* 0x0000005b08207220 */ /* 0x000fe20000400000 */
[----:B------:R-:W-:-:S02]  /*35d0*/  F2FP.BF16.F32.PACK_AB R23, R76, R89 ;  /* 0x000000594c17723e */ /* 0x000fc400000010ff */
[----:B------:R-:W4:Y:S01]  /*35e0*/  MUFU.RCP R12, R12 ;  /* 0x0000000c000c7308 */ /* 0x000f220000001000 */
[----:B---3--:R-:W-:Y:S01]  /*35f0*/  FMUL R8, R64, R13 ;  /* 0x0000000d40087220 */ /* 0x008fe20000400000 */
[----:B------:R-:W-:-:S03]  /*3600*/  F2FP.BF16.F32.PACK_AB R13, R55, R54 ;  /* 0x00000036370d723e */ /* 0x000fc600000010ff */
[----:B------:R-:W-:Y:S01]  /*3610*/  FMUL R33, R33, R8 ;  /* 0x0000000821217220 */ /* 0x000fe20000400000 */
[----:B------:R-:W-:Y:S01]  /*3620*/  F2FP.BF16.F32.PACK_AB R8, R45, R44 ;  /* 0x0000002c2d08723e */ /* 0x000fe200000010ff */
[----:B--2---:R-:W-:-:S04]  /*3630*/  FMUL R11, R90, R11 ;  /* 0x0000000b5a0b7220 */ /* 0x004fc80000400000 */
[----:B------:R-:W-:Y:S01]  /*3640*/  FMUL R30, R30, R11 ;  /* 0x0000000b1e1e7220 */ /* 0x000fe20000400000 */
[----:B------:R-:W-:Y:S01]  /*3650*/  F2FP.BF16.F32.PACK_AB R11, R51, R50 ;  /* 0x00000032330b723e */ /* 0x000fe200000010ff */
[----:B----4-:R-:W-:-:S04]  /*3660*/  FMUL R12, R67, R12 ;  /* 0x0000000c430c7220 */ /* 0x010fc80000400000 */
[----:B------:R-:W-:Y:S01]  /*3670*/  FMUL R29, R9, R12 ;  /* 0x0000000c091d7220 */ /* 0x000fe20000400000 */
[----:B------:R-:W-:Y:S02]  /*3680*/  F2FP.BF16.F32.PACK_AB R9, R47, R46 ;  /* 0x0000002e2f09723e */ /* 0x000fe400000010ff */
[----:B------:R-:W-:Y:S02]  /*3690*/  F2FP.BF16.F32.PACK_AB R12, R53, R52 ;  /* 0x00000034350c723e */ /* 0x000fe400000010ff */
[----:B-1----:R-:W-:Y:S02]  /*36a0*/  F2FP.BF16.F32.PACK_AB R4, R37, R36 ;  /* 0x000000242504723e */ /* 0x002fe400000010ff */
[C---:B------:R-:W-:Y:S02]  /*36b0*/  LEA R37, R27.reuse, R3, 0xd ;  /* 0x000000031b257211 */ /* 0x040fe400078e68ff */
[----:B------:R-:W-:Y:S01]  /*36c0*/  LEA R36, R27, R68, 0xd ;  /* 0x000000441b247211 */ /* 0x000fe200078e68ff */
[----:B------:R1:W-:Y:S01]  /*36d0*/  STS.128 [R38], R4 ;  /* 0x0000000426007388 */ /* 0x0003e20000000c00 */
[----:B------:R-:W-:-:S02]  /*36e0*/  F2FP.BF16.F32.PACK_AB R16, R61, R86 ;  /* 0x000000563d10723e */ /* 0x000fc400000010ff */
[----:B------:R-:W-:Y:S01]  /*36f0*/  F2FP.BF16.F32.PACK_AB R17, R85, R88 ;  /* 0x000000585511723e */ /* 0x000fe200000010ff */
[----:B------:R2:W-:Y:S01]  /*3700*/  STS.128 [R37], R8 ;  /* 0x0000000825007388 */ /* 0x0005e20000000c00 */
[----:B------:R-:W-:Y:S02]  /*3710*/  F2FP.BF16.F32.PACK_AB R18, R87, R64 ;  /* 0x000000405712723e */ /* 0x000fe400000010ff */
[----:B------:R-:W-:Y:S01]  /*3720*/  F2FP.BF16.F32.PACK_AB R19, R67, R90 ;  /* 0x0000005a4313723e */ /* 0x000fe200000010ff */
[----:B------:R3:W-:Y:S01]  /*3730*/  STS.128 [R36], R12 ;  /* 0x0000000c24007388 */ /* 0x0007e20000000c00 */
[----:B------:R-:W-:Y:S02]  /*3740*/  F2FP.BF16.F32.PACK_AB R27, R63, R80 ;  /* 0x000000503f1b723e */ /* 0x000fe400000010ff */
[----:B------:R-:W-:Y:S01]  /*3750*/  F2FP.BF16.F32.PACK_AB R61, R75, R66 ;  /* 0x000000424b3d723e */ /* 0x000fe200000010ff */
[----:B------:R3:W-:Y:S01]  /*3760*/  STS.128 [R39], R16 ;  /* 0x0000001027007388 */ /* 0x0007e20000000c00 */
[----:B------:R-:W-:-:S02]  /*3770*/  F2FP.BF16.F32.PACK_AB R63, R81, R78 ;  /* 0x0000004e513f723e */ /* 0x000fc400000010ff */
[----:B-1----:R-:W-:Y:S02]  /*3780*/  F2FP.BF16.F32.PACK_AB R4, R34, R35 ;  /* 0x000000232204723e */ /* 0x002fe400000010ff */
[----:B------:R-:W-:Y:S02]  /*3790*/  F2FP.BF16.F32.PACK_AB R5, R31, R32 ;  /* 0x000000201f05723e */ /* 0x000fe400000010ff */
[----:B--2---:R-:W-:Y:S02]  /*37a0*/  MOV R8, UR4 ;  /* 0x0000000400087c02 */ /* 0x004fe40008000f00 */
[----:B------:R-:W-:Y:S02]  /*37b0*/  F2FP.BF16.F32.PACK_AB R6, R28, R33 ;  /* 0x000000211c06723e */ /* 0x000fe400000010ff */
[C---:B------:R-:W-:Y:S02]  /*37c0*/  LEA R10, R8.reuse, R70, 0xd ;  /* 0x00000046080a7211 */ /* 0x040fe400078e68ff */
[----:B------:R-:W-:-:S02]  /*37d0*/  LEA R9, R8, R71, 0xd ;  /* 0x0000004708097211 */ /* 0x000fc400078e68ff */
[C---:B------:R-:W-:Y:S01]  /*37e0*/  LEA R11, R8.reuse, R72, 0xd ;  /* 0x00000048080b7211 */ /* 0x040fe200078e68ff */
[----:B------:R3:W-:Y:S01]  /*37f0*/  STS.128 [R10], R60 ;  /* 0x0000003c0a007388 */ /* 0x0007e20000000c00 */
[----:B------:R-:W-:Y:S02]  /*3800*/  F2FP.BF16.F32.PACK_AB R7, R29, R30 ;  /* 0x0000001e1d07723e */ /* 0x000fe400000010ff */
[----:B------:R-:W-:Y:S01]  /*3810*/  LEA R8, R8, R73, 0xd ;  /* 0x0000004908087211 */ /* 0x000fe200078e68ff */
[----:B------:R3:W-:Y:S04]  /*3820*/  STS.128 [R9], R24 ;  /* 0x0000001809007388 */ /* 0x0007e80000000c00 */
[----:B------:R3:W-:Y:S04]  /*3830*/  STS.128 [R11], R20 ;  /* 0x000000140b007388 */ /* 0x0007e80000000c00 */
[----:B------:R3:W-:Y:S01]  /*3840*/  STS.128 [R8], R4 ;  /* 0x0000000408007388 */ /* 0x0007e20000000c00 */
[----:B------:R1:W-:Y:S06]  /*3850*/  MEMBAR.ALL.CTA ;  /* 0x0000000000007992 */ /* 0x0003ec0000008000 */
[----:B-1----:R-:W1:Y:S02]  /*3860*/  FENCE.VIEW.ASYNC.S ;  /* 0x00000000000073c6 */ /* 0x002e640000000000 */
[----:B-1----:R-:W-:Y:S06]  /*3870*/  BAR.SYNC.DEFER_BLOCKING 0x1, 0x80 ;  /* 0x0042000000007b1d */ /* 0x002fec0000010000 */
[----:B------:R-:W-:Y:S05]  /*3880*/  BRA.U UP0, `(.L_x_37) ;  /* 0x0000000100507547 */ /* 0x000fea000b800000 */
[----:B------:R-:W-:Y:S02]  /*3890*/  USHF.L.U32 UR12, UR12, 0xc, URZ ;  /* 0x0000000c0c0c7899 */ /* 0x000fe400080006ff */
[----:B------:R-:W-:Y:S02]  /*38a0*/  USHF.L.U32 UR8, UR8, 0xc, URZ ;  /* 0x0000000c08087899 */ /* 0x000fe400080006ff */
[----:B------:R-:W-:Y:S02]  /*38b0*/  USHF.L.U32 UR4, UR4, 0xc, URZ ;  /* 0x0000000c04047899 */ /* 0x000fe400080006ff */
[----:B------:R-:W-:Y:S02]  /*38c0*/  UIADD3 UR12, UPT, UPT, UR12, UR12, URZ ;  /* 0x0000000c0c0c7290 */ /* 0x000fe4000fffe0ff */
[----:B------:R-:W-:Y:S02]  /*38d0*/  ULEA UR13, UR34, UR13, 0x7 ;  /* 0x0000000d220d7291 */ /* 0x000fe4000f8e38ff */
[----:B------:R-:W-:-:S02]  /*38e0*/  UIADD3 UR8, UPT, UPT, UR8, UR8, URZ ;  /* 0x0000000808087290 */ /* 0x000fc4000fffe0ff */
[----:B------:R-:W-:Y:S02]  /*38f0*/  ULEA UR5, UR34, UR5, 0x2 ;  /* 0x0000000522057291 */ /* 0x000fe4000f8e10ff */
[----:B------:R-:W-:Y:S02]  /*3900*/  UIADD3 UR4, UPT, UPT, UR29, UR4, UR4 ;  /* 0x000000041d047290 */ /* 0x000fe4000fffe004 */
[----:B------:R-:W-:Y:S02]  /*3910*/  UIADD3 UR12, UPT, UPT, UR12, 0x400, UR29 ;  /* 0x000004000c0c7890 */ /* 0x000fe4000fffe01d */
[----:B------:R-:W-:Y:S02]  /*3920*/  UIADD3 UR9, UPT, UPT, UR13, 0x20, URZ ;  /* 0x000000200d097890 */ /* 0x000fe4000fffe0ff */
[----:B------:R-:W-:Y:S02]  /*3930*/  UIADD3 UR8, UPT, UPT, UR8, 0x400, UR29 ;  /* 0x0000040008087890 */ /* 0x000fe4000fffe01d */
[----:B------:R-:W-:-:S02]  /*3940*/  USHF.L.U32 UR5, UR5, 0x4, URZ ;  /* 0x0000000405057899 */ /* 0x000fc400080006ff */
[----:B------:R-:W-:Y:S01]  /*3950*/  UIADD3 UR4, UPT, UPT, UR4, 0x8400, URZ ;  /* 0x0000840004047890 */ /* 0x000fe2000fffe0ff */
[----:B------:R1:W-:Y:S01]  /*3960*/  UTMASTG.2D [UR12], [UR38], desc[URZ] ;  /* 0x0000ff0c260073b5 */ /* 0x0003e20008009000 */
[----:B------:R-:W-:Y:S01]  /*3970*/  UMOV UR10, UR14 ;  /* 0x0000000e000a7c82 */ /* 0x000fe20008000000 */
[----:B------:R-:W-:Y:S02]  /*3980*/  UMOV UR6, UR14 ;  /* 0x0000000e00067c82 */ /* 0x000fe40008000000 */
[----:B------:R1:W-:Y:S04]  /*3990*/  UTMASTG.2D [UR8], [UR38], desc[URZ] ;  /* 0x0000ff08260073b5 */ /* 0x0003e80008009000 */
[----:B------:R1:W-:Y:S01]  /*39a0*/  UTMASTG.2D [UR4], [UR36], desc[URZ] ;  /* 0x0000ff04240073b5 */ /* 0x0003e20008009000 */
[----:B------:R0:W-:Y:S01]  /*39b0*/  UTMACMDFLUSH ;  /* 0x00000000000079b7 */ /* 0x0001e20000000000 */
[----:B-1----:R-:W-:-:S04]  /*39c0*/  DEPBAR.LE SB0, 0x3 ;  /* 0x000080c00000791a */ /* 0x002fc80000000000 */
.L_x_37:
[----:B------:R-:W-:Y:S01]  /*39d0*/  BAR.SYNC.DEFER_BLOCKING 0x1, 0x80 ;  /* 0x0042000000007b1d */ /* 0x000fe20000010000 */
[----:B------:R-:W-:Y:S02]  /*39e0*/  UPLOP3.LUT UP0, UPT, UPT, UPT, UP1, 0x80, 0x8 ;  /* 0x000000000008789c */ /* 0x000fe40003f0f010 */
[----:B------:R-:W-:-:S03]  /*39f0*/  UPLOP3.LUT UP1, UPT, UPT, UPT, UPT, 0x40, 0x4 ;  /* 0x000000000004789c */ /* 0x000fc60003f2e870 */
[----:B------:R-:W-:-:S04]  /*3a00*/  UMOV UR5, 0x2 ;  /* 0x0000000200057882 */ /* 0x000fc80000000000 */
[----:B------:R-:W-:Y:S05]  /*3a10*/  BRA.U UP0, `(.L_x_38) ;  /* 0xffffffe900107547 */ /* 0x000fea000b83ffff */
[----:B------:R-:W1:Y:S01]  /*3a20*/  LDCU.64 UR4, c[0x0][0x5c0] ;  /* 0x0000b800ff0477ac */ /* 0x000e620008000a00 */
[----:B------:R-:W-:Y:S01]  /*3a30*/  ULEA.HI.SX32 UR27, UR26, UR27, 0x1e ;  /* 0x0000001b1a1b7291 */ /* 0x000fe2000f8ff2ff */
[----:B------:R-:W-:Y:S01]  /*3a40*/  ELECT P0, URZ, PT ;  /* 0x0000000000ff782f */ /* 0x000fe20003800000 */
[----:B------:R-:W-:Y:S02]  /*3a50*/  UIADD3 UR23, UPT, UPT, UR23, 0x1, URZ ;  /* 0x0000000117177890 */ /* 0x000fe4000fffe0ff */
[----:B------:R-:W-:Y:S02]  /*3a60*/  UIADD3 UR24, UPT, UPT, UR24, 0x1, URZ ;  /* 0x0000000118187890 */ /* 0x000fe4000fffe0ff */
[----:B------:R-:W-:-:S04]  /*3a70*/  UISETP.NE.AND UP0, UPT, UR23, 0x2, UPT ;  /* 0x000000021700788c */ /* 0x000fc8000bf05270 */
[----:B------:R-:W-:Y:S02]  /*3a80*/  USEL UR23, UR23, URZ, UP0 ;  /* 0x000000ff17177287 */ /* 0x000fe40008000000 */
[----:B-1----:R-:W-:Y:S02]  /*3a90*/  UIMAD.WIDE.U32 UR8, UR27, UR5, URZ ;  /* 0x000000051b0872a5 */ /* 0x002fe4000f8e00ff */
[----:B---3--:R-:W-:Y:S01]  /*3aa0*/  @P0 IMAD.MOV.U32 R4, RZ, RZ, 0x1 ;  /* 0x00000001ff040424 */ /* 0x008fe200078e00ff */
[----:B------:R-:W1:Y:S03]  /*3ab0*/  LDCU UR5, c[0x0][0x5d0] ;  /* 0x0000ba00ff0577ac */ /* 0x000e660008000800 */
[----:B------:R2:W-:Y:S01]  /*3ac0*/  @P0 SYNCS.ARRIVE.TRANS64.ART0 RZ, [UR22+0x60], R4 ;  /* 0x00006004ffff09a7 */ /* 0x0005e20008500016 */
        /* <DEDUP_REMOVED lines=10> */
[----:B------:R-:W-:-:S04]  /*3b70*/  UIADD3 UR6, UPT, UPT, UR9, UR6, URZ ;  /* 0x0000000609067290 */ /* 0x000fc8000fffe0ff */
[----:B------:R-:W-:-:S04]  /*3b80*/  USHF.R.U32.HI UR6, URZ, UR17, UR6 ;  /* 0x00000011ff067299 */ /* 0x000fc80008011606 */
[----:B-1----:R-:W-:-:S07]  /*3b90*/  UIMAD.WIDE.U32 UR8, UR6, UR5, URZ ;  /* 0x00000005060872a5 */ /* 0x002fce000f8e00ff */
[----:B------:R-:W-:Y:S02]  /*3ba0*/  UMOV UR5, UR9 ;  /* 0x0000000900057c82 */ /* 0x000fe40008000000 */
[----:B------:R-:W-:-:S04]  /*3bb0*/  UIADD3 UR8, UPT, UPT, UR6, -UR5, URZ ;  /* 0x8000000506087290 */ /* 0x000fc8000fffe0ff */
[----:B------:R-:W-:-:S04]  /*3bc0*/  USHF.R.U32.HI UR8, URZ, UR15, UR8 ;  /* 0x0000000fff087299 */ /* 0x000fc80008011608 */
[----:B------:R-:W-:Y:S01]  /*3bd0*/  UIADD3 UR8, UPT, UPT, UR5, UR8, URZ ;  /* 0x0000000805087290 */ /* 0x000fe2000fffe0ff */
[----:B------:R-:W1:Y:S03]  /*3be0*/  LDCU UR5, c[0x0][0x5cc] ;  /* 0x0000b980ff0577ac */ /* 0x000e660008000800 */
[----:B------:R-:W-:-:S04]  /*3bf0*/  USHF.R.U32.HI UR8, URZ, UR16, UR8 ;  /* 0x00000010ff087299 */ /* 0x000fc80008011608 */
[----:B------:R-:W-:-:S04]  /*3c00*/  UIADD3 UR8, UPT, UPT, -UR8, URZ, URZ ;  /* 0x000000ff08087290 */ /* 0x000fc8000fffe1ff */
[----:B------:R-:W-:Y:S02]  /*3c10*/  UIMAD UR34, UR4, UR8, UR6 ;  /* 0x00000008042272a4 */ /* 0x000fe4000f8e0206 */
[----:B------:R-:W-:Y:S02]  /*3c20*/  USEL UR4, URZ, 0x1, UP0 ;  /* 0x00000001ff047887 */ /* 0x000fe40008000000 */
[----:B------:R-:W-:Y:S02]  /*3c30*/  UISETP.GE.AND UP0, UPT, UR27, 0x100, UPT ;  /* 0x000001001b00788c */ /* 0x000fe4000bf06270 */
[----:B------:R-:W-:Y:S02]  /*3c40*/  UIADD3 UR6, UPT, UPT, -UR6, URZ, URZ ;  /* 0x000000ff06067290 */ /* 0x000fe4000fffe1ff */
[----:B------:R-:W-:Y:S02]  /*3c50*/  LOP3.LUT R0, R0, UR4, RZ, 0x3c, !PT ;  /* 0x0000000400007c12 */ /* 0x000fe4000f8e3cff */
[----:B-1----:R-:W-:-:S03]  /*3c60*/  UIMAD UR14, UR5, UR6, UR14 ;  /* 0x00000006050e72a4 */ /* 0x002fc6000f8e020e */
[----:B--2---:R-:W-:Y:S09]  /*3c70*/  BRA.U !UP0, `(.L_x_39) ;  /* 0xffffffe508387547 */ /* 0x004ff2000b83ffff */
.L_x_35:
[----:B------:R-:W-:-:S09]  /*3c80*/  UISETP.NE.AND UP0, UPT, UR21, URZ, UPT ;  /* 0x000000ff1500728c */ /* 0x000fd2000bf05270 */
[----:B------:R-:W-:Y:S05]  /*3c90*/  BRA.U UP0, `(.L_x_40) ;  /* 0x00000001001c7547 */ /* 0x000fea000b800000 */
[----:B------:R-:W1:Y:S01]  /*3ca0*/  S2UR UR4, SR_CgaCtaId ;  /* 0x00000000000479c3 */ /* 0x000e620000008800 */
[----:B------:R-:W-:Y:S01]  /*3cb0*/  ELECT P0, URZ, PT ;  /* 0x0000000000ff782f */ /* 0x000fe20003800000 */
[----:B------:R-:W-:Y:S01]  /*3cc0*/  HFMA2 R0, -RZ, RZ, 0, 5.9604644775390625e-08 ;  /* 0x00000001ff007431 */ /* 0x000fe200000001ff */
[----:B------:R-:W-:-:S05]  /*3cd0*/  UMOV UR5, 0x40 ;  /* 0x0000004000057882 */ /* 0x000fca0000000000 */
[----:B------:R-:W-:Y:S01]  /*3ce0*/  UVIRTCOUNT.DEALLOC.SMPOOL 0x80 ;  /* 0x000000800000784c */ /* 0x000fe20000000000 */
[----:B-1----:R-:W-:-:S09]  /*3cf0*/  ULEA UR4, UR4, UR5, 0x18 ;  /* 0x0000000504047291 */ /* 0x002fd2000f8ec0ff */
[----:B------:R1:W-:Y:S03]  /*3d00*/  @P0 STS.U8 [UR4], R0 ;  /* 0x00000000ff000988 */ /* 0x0003e60008000004 */
.L_x_40:
[----:B------:R-:W-:Y:S06]  /*3d10*/  BAR.SYNC.DEFER_BLOCKING 0x1, 0x80 ;  /* 0x0042000000007b1d */ /* 0x000fec0000010000 */
[----:B------:R-:W-:Y:S05]  /*3d20*/  BRA.U UP0, `(.L_x_41) ;  /* 0x0000000100a07547 */ /* 0x000fea000b800000 */
[----:B------:R-:W2:Y:S01]  /*3d30*/  S2UR UR4, SR_CgaCtaId ;  /* 0x00000000000479c3 */ /* 0x000ea20000008800 */
[----:B------:R-:W-:Y:S01]  /*3d40*/  NOP ;  /* 0x0000000000007918 */ /* 0x000fe20000000000 */
[----:B------:R-:W-:Y:S01]  /*3d50*/  UMOV UR5, 0x50 ;  /* 0x0000005000057882 */ /* 0x000fe20000000000 */
[----:B------:R-:W-:Y:S01]  /*3d60*/  ULOP3.LUT UR9, UR28, 0xffff, URZ, 0xc0, !UPT ;  /* 0x0000ffff1c097892 */ /* 0x000fe2000f8ec0ff */
[----:B------:R-:W-:-:S03]  /*3d70*/  UMOV UR6, 0xff ;  /* 0x000000ff00067882 */ /* 0x000fc60000000000 */
[----:B------:R-:W-:-:S04]  /*3d80*/  USHF.R.U32.HI UR9, URZ, 0x5, UR9 ;  /* 0x00000005ff097899 */ /* 0x000fc80008011609 */
[----:B------:R-:W-:Y:S02]  /*3d90*/  UIADD3 UR8, UPT, UPT, UR9, 0x10, URZ ;  /* 0x0000001009087890 */ /* 0x000fe4000fffe0ff */
[----:B------:R-:W-:Y:S02]  /*3da0*/  USHF.L.U32 UR6, UR6, UR9, URZ ;  /* 0x0000000906067299 */ /* 0x000fe400080006ff */
[----:B--2---:R-:W-:-:S03]  /*3db0*/  ULEA UR4, UR4, UR5, 0x18 ;  /* 0x0000000504047291 */ /* 0x004fc6000f8ec0ff */
[----:B------:R-:W-:Y:S02]  /*3dc0*/  UMOV UR5, 0x1 ;  /* 0x0000000100057882 */ /* 0x000fe40000000000 */
[----:B------:R-:W-:-:S04]  /*3dd0*/  USHF.L.U32 UR8, UR5, UR8, URZ ;  /* 0x0000000805087299 */ /* 0x000fc800080006ff */
[----:B-1----:R-:W1:Y:S01]  /*3de0*/  LDS R0, [UR4] ;  /* 0x00000004ff007984 */ /* 0x002e620008000800 */
[----:B------:R-:W-:-:S04]  /*3df0*/  ULOP3.LUT UR8, UR8, UR6, URZ, 0xfc, !UPT ;  /* 0x0000000608087292 */ /* 0x000fc8000f8efcff */
[----:B------:R-:W-:Y:S01]  /*3e00*/  ULOP3.LUT UR6, UR8, 0xffff, URZ, 0xc0, !UPT ;  /* 0x0000ffff08067892 */ /* 0x000fe2000f8ec0ff */
[----:B-1----:R-:W-:-:S13]  /*3e10*/  R2UR UR7, R0 ;  /* 0x00000000000772ca */ /* 0x002fda00000e0000 */
[----:B------:R-:W-:-:S04]  /*3e20*/  ULOP3.LUT UR5, UR8, 0xffff, UR7, 0x80, !UPT ;  /* 0x0000ffff08057892 */ /* 0x000fc8000f8e8007 */
[----:B------:R-:W-:-:S09]  /*3e30*/  UISETP.NE.AND UP0, UPT, UR5, UR6, UPT ;  /* 0x000000060500728c */ /* 0x000fd2000bf05270 */
[----:B------:R-:W-:Y:S05]  /*3e40*/  BRA.U UP0, `(.L_x_42) ;  /* 0x00000001004c7547 */ /* 0x000fea000b800000 */
[----:B------:R-:W-:Y:S02]  /*3e50*/  USHF.R.U32.HI UR5, URZ, 0x10, UR8 ;  /* 0x00000010ff057899 */ /* 0x000fe40008011608 */
[----:B------:R-:W-:-:S04]  /*3e60*/  USHF.R.U32.HI UR6, URZ, 0x10, UR7 ;  /* 0x00000010ff067899 */ /* 0x000fc80008011607 */
[----:B------:R-:W-:-:S04]  /*3e70*/  ULOP3.LUT UR6, UR6, UR5, URZ, 0xc0, !UPT ;  /* 0x0000000506067292 */ /* 0x000fc8000f8ec0ff */
[----:B------:R-:W-:-:S09]  /*3e80*/  UISETP.NE.AND UP0, UPT, UR6, UR5, UPT ;  /* 0x000000050600728c */ /* 0x000fd2000bf05270 */
[----:B------:R-:W-:Y:S05]  /*3e90*/  BRA.U UP0, `(.L_x_43) ;  /* 0x00000001002c7547 */ /* 0x000fea000b800000 */
[----:B------:R-:W1:Y:S01]  /*3ea0*/  S2R R2, SR_LANEID ;  /* 0x0000000000027919 */ /* 0x000e620000000000 */
[----:B------:R-:W-:Y:S01]  /*3eb0*/  ULOP3.LUT UR8, URZ, UR8, URZ, 0x33, !UPT ;  /* 0x00000008ff087292 */ /* 0x000fe2000f8e33ff */
[----:B------:R-:W-:Y:S02]  /*3ec0*/  VOTEU.ANY UR6, UPT, PT ;  /* 0x0000000000067886 */ /* 0x000fe400038e0100 */
[----:B------:R-:W-:-:S03]  /*3ed0*/  UFLO.U32 UR6, UR6 ;  /* 0x00000006000672bd */ /* 0x000fc600080e0000 */
[----:B------:R-:W-:-:S04]  /*3ee0*/  IMAD.U32 R0, RZ, RZ, UR8 ;  /* 0x00000008ff007e24 */ /* 0x000fc8000f8e00ff */
[----:B------:R-:W2:Y:S02]  /*3ef0*/  REDUX UR5, R0 ;  /* 0x00000000000573c4 */ /* 0x000ea40000000000 */
[----:B------:R3:W-:Y:S01]  /*3f00*/  UTCATOMSWS.AND URZ, UR8 ;  /* 0x0000000800ff79e3 */ /* 0x0007e20008000000 */
[----:B-1----:R-:W-:Y:S02]  /*3f10*/  ISETP.EQ.U32.AND P0, PT, R2, UR6, PT ;  /* 0x0000000602007c0c */ /* 0x002fe4000bf02070 */
[----:B--2---:R-:W-:-:S11]  /*3f20*/  MOV R2, UR5 ;  /* 0x0000000500027c02 */ /* 0x004fd60008000f00 */
[----:B------:R3:W-:Y:S01]  /*3f30*/  @P0 ATOMS.AND RZ, [UR4], R2 ;  /* 0x00000002ffff098c */ /* 0x0007e2000a800004 */
[----:B------:R-:W-:Y:S05]  /*3f40*/  BRA `(.L_x_44) ;  /* 0x0000000000147947 */ /* 0x000fea0003800000 */
.L_x_43:
[----:B------:R-:W-:Y:S02]  /*3f50*/  MOV R2, 0x3f70 ;  /* 0x00003f7000027802 */ /* 0x000fe40000000f00 */
[----:B------:R-:W-:Y:S05]  /*3f60*/  CALL.REL.NOINC `($__internal_0_$__cuda_sm10x_tcgen05_guardrail_trap_col_being_dealloced_not_returned_by_alloc) ;  /* 0x0000000000cc7944 */ /* 0x000fea0003c00000 */
[----:B------:R-:W-:Y:S05]  /*3f70*/  BRA `(.L_x_44) ;  /* 0x0000000000087947 */ /* 0x000fea0003800000 */
.L_x_42:
[----:B------:R-:W-:Y:S02]  /*3f80*/  MOV R2, 0x3fa0 ;  /* 0x00003fa000027802 */ /* 0x000fe40000000f00 */
[----:B------:R-:W-:Y:S05]  /*3f90*/  CALL.REL.NOINC `($__internal_2_$__cuda_sm10x_tcgen05_guardrail_trap_unallocated_columns_being_dealloced) ;  /* 0x0000000000d87944 */ /* 0x000fea0003c00000 */
.L_x_44:
[----:B------:R-:W-:Y:S01]  /*3fa0*/  NOP ;  /* 0x0000000000007918 */ /* 0x000fe20000000000 */
.L_x_41:
[----:B------:R-:W-:-:S04]  /*3fb0*/  DEPBAR.LE SB0, 0x0 ;  /* 0x000080000000791a */ /* 0x000fc80000000000 */
[----:B---3--:R-:W-:Y:S05]  /*3fc0*/  EXIT ;  /* 0x000000000000794d */ /* 0x008fea0003800000 */
.L_x_18:
[----:B------:R-:W-:Y:S02]  /*3fd0*/  MOV R4, UR5 ;  /* 0x0000000500047c02 */ /* 0x000fe40008000f00 */
[----:B------:R-:W-:Y:S02]  /*3fe0*/  MOV R5, UR5 ;  /* 0x0000000500057c02 */ /* 0x000fe40008000f00 */
[----:B------:R-:W-:-:S07]  /*3ff0*/  MOV R0, UR9 ;  /* 0x0000000900007c02 */ /* 0x000fce0008000f00 */
.L_x_45:
[----:B-1----:R1:W2:Y:S02]  /*4000*/  SYNCS.PHASECHK.TRANS64.TRYWAIT P0, [R0+URZ+0x28], R5 ;  /* 0x00002805000075a7 */ /* 0x0022a400080011ff */
[----:B--2---:R-:W-:Y:S05]  /*4010*/  @!P0 NANOSLEEP.SYNCS 0x989680 ;  /* 0x009896800000895d */ /* 0x004fea0003900000 */
[----:B------:R-:W2:Y:S02]  /*4020*/  @!P0 SYNCS.PHASECHK.TRANS64 P0, [R0+URZ+0x28], R5 ;  /* 0x00002805000085a7 */ /* 0x000ea400080010ff */
[----:B--2---:R-:W-:Y:S05]  /*4030*/  @!P0 BRA `(.L_x_45) ;  /* 0xfffffffc00f08947 */ /* 0x004fea000383ffff */
[----:B------:R-:W-:Y:S05]  /*4040*/  BRA `(.L_x_17) ;  /* 0xffffffc800d47947 */ /* 0x000fea000383ffff */
.L_x_21:
[----:B------:R-:W-:Y:S02]  /*4050*/  MOV R4, UR5 ;  /* 0x0000000500047c02 */ /* 0x000fe40008000f00 */
[----:B------:R-:W-:Y:S02]  /*4060*/  MOV R5, UR5 ;  /* 0x0000000500057c02 */ /* 0x000fe40008000f00 */
[----:B------:R-:W-:-:S07]  /*4070*/  MOV R0, UR4 ;  /* 0x0000000400007c02 */ /* 0x000fce0008000f00 */
.L_x_46:
[----:B-1----:R1:W5:Y:S02]  /*4080*/  SYNCS.PHASECHK.TRANS64.TRYWAIT P0, [R0+URZ+0x28], R5 ;  /* 0x00002805000075a7 */ /* 0x00236400080011ff */
[----:B-----5:R-:W-:Y:S05]  /*4090*/  @!P0 NANOSLEEP.SYNCS 0x989680 ;  /* 0x009896800000895d */ /* 0x020fea0003900000 */
[----:B------:R-:W5:Y:S02]  /*40a0*/  @!P0 SYNCS.PHASECHK.TRANS64 P0, [R0+URZ+0x28], R5 ;  /* 0x00002805000085a7 */ /* 0x000f6400080010ff */
[----:B-----5:R-:W-:Y:S05]  /*40b0*/  @!P0 BRA `(.L_x_46) ;  /* 0xfffffffc00f08947 */ /* 0x020fea000383ffff */
[----:B------:R-:W-:Y:S05]  /*40c0*/  BRA `(.L_x_47) ;  /* 0xffffffcc00d07947 */ /* 0x000fea000383ffff */
.L_x_24:
[----:B------:R-:W-:Y:S02]  /*40d0*/  MOV R0, UR7 ;  /* 0x0000000700007c02 */ /* 0x000fe40008000f00 */
[-C--:B------:R-:W-:Y:S02]  /*40e0*/  MOV R6, R3.reuse ;  /* 0x0000000300067202 */ /* 0x080fe40000000f00 */
[----:B------:R-:W-:-:S07]  /*40f0*/  MOV R7, R3 ;  /* 0x0000000300077202 */ /* 0x000fce0000000f00 */
.L_x_48:
[----:B-1----:R1:W4:Y:S02]  /*4100*/  SYNCS.PHASECHK.TRANS64.TRYWAIT P0, [R0+URZ+0x60], R7 ;  /* 0x00006007000075a7 */ /* 0x00232400080011ff */
[----:B----4-:R-:W-:Y:S05]  /*4110*/  @!P0 NANOSLEEP.SYNCS 0x989680 ;  /* 0x009896800000895d */ /* 0x010fea0003900000 */
[----:B------:R-:W4:Y:S02]  /*4120*/  @!P0 SYNCS.PHASECHK.TRANS64 P0, [R0+URZ+0x60], R7 ;  /* 0x00006007000085a7 */ /* 0x000f2400080010ff */
[----:B----4-:R-:W-:Y:S05]  /*4130*/  @!P0 BRA `(.L_x_48) ;  /* 0xfffffffc00f08947 */ /* 0x010fea000383ffff */
[----:B------:R-:W-:Y:S05]  /*4140*/  BRA `(.L_x_49) ;  /* 0xffffffd000b47947 */ /* 0x000fea000383ffff */
.L_x_26:
[----:B------:R-:W-:Y:S02]  /*4150*/  MOV R6, UR11 ;  /* 0x0000000b00067c02 */ /* 0x000fe40008000f00 */
[----:B------:R-:W-:Y:S02]  /*4160*/  MOV R7, UR11 ;  /* 0x0000000b00077c02 */ /* 0x000fe40008000f00 */
[----:B------:R-:W-:Y:S07]  /*4170*/  MOV R0, UR5 ;  /* 0x0000000500007c02 */ /* 0x000fee0008000f00 */
.L_x_50:
[----:B-1----:R1:W4:Y:S02]  /*4180*/  SYNCS.PHASECHK.TRANS64.TRYWAIT P1, [R0+URZ], R7 ;  /* 0x00000007000075a7 */ /* 0x00232400080211ff */
[----:B----4-:R-:W-:Y:S05]  /*4190*/  @!P1 NANOSLEEP.SYNCS 0x989680 ;  /* 0x009896800000995d */ /* 0x010fea0003900000 */
[----:B------:R-:W4:Y:S02]  /*41a0*/  @!P1 SYNCS.PHASECHK.TRANS64 P1, [R0+URZ], R7 ;  /* 0x00000007000095a7 */ /* 0x000f2400080210ff */
[----:B----4-:R-:W-:Y:S05]  /*41b0*/  @!P1 BRA `(.L_x_50) ;  /* 0xfffffffc00f09947 */ /* 0x010fea000383ffff */
[----:B------:R-:W-:Y:S05]  /*41c0*/  BRA `(.L_x_25) ;  /* 0xffffffd400007947 */ /* 0x000fea000383ffff */
.L_x_29:
[----:B------:R-:W-:-:S07]  /*41d0*/  MOV R5, R4 ;  /* 0x0000000400057202 */ /* 0x000fce0000000f00 */
.L_x_51:
[----:B----4-:R4:W1:Y:S02]  /*41e0*/  SYNCS.PHASECHK.TRANS64.TRYWAIT P0, [R0+URZ+0x60], R5 ;  /* 0x00006005000075a7 */ /* 0x01086400080011ff */
[----:B-1----:R-:W-:Y:S05]  /*41f0*/  @!P0 NANOSLEEP.SYNCS 0x989680 ;  /* 0x009896800000895d */ /* 0x002fea0003900000 */
[----:B------:R-:W1:Y:S02]  /*4200*/  @!P0 SYNCS.PHASECHK.TRANS64 P0, [R0+URZ+0x60], R5 ;  /* 0x00006005000085a7 */ /* 0x000e6400080010ff */
[----:B-1----:R-:W-:Y:S05]  /*4210*/  @!P0 BRA `(.L_x_51) ;  /* 0xfffffffc00f08947 */ /* 0x002fea000383ffff */
[----:B------:R-:W-:Y:S05]  /*4220*/  BRA `(.L_x_22) ;  /* 0xffffffd400b07947 */ /* 0x000fea000383ffff */
.L_x_36:
[----:B------:R-:W-:Y:S02]  /*4230*/  MOV R4, UR22 ;  /* 0x0000001600047c02 */ /* 0x000fe40008000f00 */
[----:B------:R-:W-:-:S07]  /*4240*/  MOV R7, R6 ;  /* 0x0000000600077202 */ /* 0x000fce0000000f00 */
.L_x_52:
[----:B-1----:R1:W2:Y:S02]  /*4250*/  SYNCS.PHASECHK.TRANS64.TRYWAIT P0, [R4+URZ+0x50], R7 ;  /* 0x00005007040075a7 */ /* 0x0022a400080011ff */
[----:B--2---:R-:W-:Y:S05]  /*4260*/  @!P0 NANOSLEEP.SYNCS 0x989680 ;  /* 0x009896800000895d */ /* 0x004fea0003900000 */
[----:B------:R-:W2:Y:S02]  /*4270*/  @!P0 SYNCS.PHASECHK.TRANS64 P0, [R4+URZ+0x50], R7 ;  /* 0x00005007040085a7 */ /* 0x000ea400080010ff */
[----:B--2---:R-:W-:Y:S05]  /*4280*/  @!P0 BRA `(.L_x_52) ;  /* 0xfffffffc00f08947 */ /* 0x004fea000383ffff */
[----:B------:R-:W-:Y:S05]  /*4290*/  BRA `(.L_x_53) ;  /* 0xffffffdc00ec7947 */ /* 0x000fea000383ffff */
        .weak           $__internal_0_$__cuda_sm10x_tcgen05_guardrail_trap_col_being_dealloced_not_returned_by_alloc
        .type           $__internal_0_$__cuda_sm10x_tcgen05_guardrail_trap_col_being_dealloced_not_returned_by_alloc,@function
        .size           $__internal_0_$__cuda_sm10x_tcgen05_guardrail_trap_col_being_dealloced_not_returned_by_alloc,($__internal_1_$__cuda_sm10x_tcgen05_guardrail_trap_phase_invalid_during_alloc - $__internal_0_$__cuda_sm10x_tcgen05_guardrail_trap_col_being_dealloced_not_returned_by_alloc)
$__internal_0_$__cuda_sm10x_tcgen05_guardrail_trap_col_being_dealloced_not_returned_by_alloc:
[----:B------:R-:W-:Y:S05]  /*42a0*/  BPT.TRAP 0x1 ;  /* 0x000000040000795c */ /* 0x000fea0000300000 */
[----:B------:R-:W-:-:S04]  /*42b0*/  HFMA2 R3, -RZ, RZ, 0, 0 ;  /* 0x00000000ff037431 */ /* 0x000fc800000001ff */
[----:B------:R-:W-:Y:S05]  /*42c0*/  RET.REL.NODEC R2 `(kernel_cutlass_kernel_cudnngemm_swigludense_gemm_persistent_swigluPersistentDenseGemmKernel_object_at__TiledMMA_ThrLayoutVMNK11110000_PermutationMNK____MMAAtom_ThrID10_ShapeMNK12812816_TV_0) ;  /* 0xffffffbc024c7950 */ /* 0x000fea0003c3ffff */
        .weak           $__internal_1_$__cuda_sm10x_tcgen05_guardrail_trap_phase_invalid_during_alloc
        .type           $__internal_1_$__cuda_sm10x_tcgen05_guardrail_trap_phase_invalid_during_alloc,@function
        .size           $__internal_1_$__cuda_sm10x_tcgen05_guardrail_trap_phase_invalid_during_alloc,($__internal_2_$__cuda_sm10x_tcgen05_guardrail_trap_unallocated_columns_being_dealloced - $__internal_1_$__cuda_sm10x_tcgen05_guardrail_trap_phase_invalid_during_alloc)
$__internal_1_$__cuda_sm10x_tcgen05_guardrail_trap_phase_invalid_during_alloc:
[----:B------:R-:W-:Y:S05]  /*42d0*/  BPT.TRAP 0x1 ;  /* 0x000000040000795c */ /* 0x000fea0000300000 */
[----:B------:R-:W-:-:S04]  /*42e0*/  MOV R5, 0x0 ;  /* 0x0000000000057802 */ /* 0x000fc80000000f00 */
[----:B------:R-:W-:Y:S05]  /*42f0*/  RET.REL.NODEC R4 `(kernel_cutlass_kernel_cudnngemm_swigludense_gemm_persistent_swigluPersistentDenseGemmKernel_object_at__TiledMMA_ThrLayoutVMNK11110000_PermutationMNK____MMAAtom_ThrID10_ShapeMNK12812816_TV_0) ;  /* 0xffffffbc04407950 */ /* 0x000fea0003c3ffff */
        .weak           $__internal_2_$__cuda_sm10x_tcgen05_guardrail_trap_unallocated_columns_being_dealloced
        .type           $__internal_2_$__cuda_sm10x_tcgen05_guardrail_trap_unallocated_columns_being_dealloced,@function
        .size           $__internal_2_$__cuda_sm10x_tcgen05_guardrail_trap_unallocated_columns_being_dealloced,(.L_x_57 - $__internal_2_$__cuda_sm10x_tcgen05_guardrail_trap_unallocated_columns_being_dealloced)
$__internal_2_$__cuda_sm10x_tcgen05_guardrail_trap_unallocated_columns_being_dealloced:
[----:B------:R-:W-:Y:S05]  /*4300*/  BPT.TRAP 0x1 ;  /* 0x000000040000795c */ /* 0x000fea0000300000 */
[----:B------:R-:W-:-:S04]  /*4310*/  HFMA2 R3, -RZ, RZ, 0, 0 ;  /* 0x00000000ff037431 */ /* 0x000fc800000001ff */
[----:B------:R-:W-:Y:S05]  /*4320*/  RET.REL.NODEC R2 `(kernel_cutlass_kernel_cudnngemm_swigludense_gemm_persistent_swigluPersistentDenseGemmKernel_object_at__TiledMMA_ThrLayoutVMNK11110000_PermutationMNK____MMAAtom_ThrID10_ShapeMNK12812816_TV_0) ;  /* 0xffffffbc02347950 */ /* 0x000fea0003c3ffff */
.L_x_54:
[----:B------:R-:W-:-:S00]  /*4330*/  BRA `(.L_x_54) ;  /* 0xfffffffc00fc7947 */ /* 0x000fc0000383ffff */
[----:B------:R-:W-:-:S00]  /*4340*/  NOP ;  /* 0x0000000000007918 */ /* 0x000fc00000000000 */
        /* <DEDUP_REMOVED lines=11> */
.L_x_57:


//--------------------- .nv.shared.kernel_cutlass_kernel_cudnngemm_swigludense_gemm_persistent_swigluPersistentDenseGemmKernel_object_at__TiledMMA_ThrLayoutVMNK11110000_PermutationMNK____MMAAtom_ThrID10_ShapeMNK12812816_TV_0 --------------------------
	.section	.nv.shared.kernel_cutlass_kernel_cudnngemm_swigludense_gemm_persistent_swigluPersistentDenseGemmKernel_object_at__TiledMMA_ThrLayoutVMNK11110000_PermutationMNK____MMAAtom_ThrID10_ShapeMNK12812816_TV_0,"aw",@nobits
	.sectionflags	@""
	.align	1024
	.zero		1024


//--------------------- .nv.shared.reserved.0     --------------------------
	.section	.nv.shared.reserved.0,"aw",@nobits
	.align	8
	.weak		__nv_reservedSMEM_offset_0_alias
	.size		__nv_reservedSMEM_offset_0_alias, 0, 64
	.other		__nv_reservedSMEM_offset_0_alias,@"STO_CUDA_RESERVED_SHARED STV_DEFAULT"
__nv_reservedSMEM_offset_0_alias:
	.zero		0
.nv.shared.reserved.0:
	.zero		64
	.weak		__nv_reservedSMEM_allocation_phase
	.type		__nv_reservedSMEM_allocation_phase,@object
	.size		__nv_reservedSMEM_allocation_phase,(.L_0 - __nv_reservedSMEM_allocation_phase)
__nv_reservedSMEM_allocation_phase:
	.zero		1
.L_0:
	.zero		7
	.weak		__nv_reservedSMEM_devtool_atexit_pc
	.type		__nv_reservedSMEM_devtool_atexit_pc,@object
	.size		__nv_reservedSMEM_devtool_atexit_pc,(__nv_reservedSMEM_allocation_mask - __nv_reservedSMEM_devtool_atexit_pc)
__nv_reservedSMEM_devtool_atexit_pc:
	.zero		8
	.weak		__nv_reservedSMEM_allocation_mask
	.type		__nv_reservedSMEM_allocation_mask,@object
	.size		__nv_reservedSMEM_allocation_mask,(.L_2 - __nv_reservedSMEM_allocation_mask)
__nv_reservedSMEM_allocation_mask:
	.zero		4
.L_2:


//--------------------- .nv.constant0.kernel_cutlass_kernel_cudnngemm_swigludense_gemm_persistent_swigluPersistentDenseGemmKernel_object_at__TiledMMA_ThrLayoutVMNK11110000_PermutationMNK____MMAAtom_ThrID10_ShapeMNK12812816_TV_0 --------------------------
	.section	.nv.constant0.kernel_cutlass_kernel_cudnngemm_swigludense_gemm_persistent_swigluPersistentDenseGemmKernel_object_at__TiledMMA_ThrLayoutVMNK11110000_PermutationMNK____MMAAtom_ThrID10_ShapeMNK12812816_TV_0,"a",@progbits
	.sectionflags	@""
	.align	4
.nv.constant0.kernel_cutlass_kernel_cudnngemm_swigludense_gemm_persistent_swigluPersistentDenseGemmKernel_object_at__TiledMMA_ThrLayoutVMNK11110000_PermutationMNK____MMAAtom_ThrID10_ShapeMNK12812816_TV_0:
	.zero		1512


//--------------------- SYMBOLS --------------------------

	.type		.nv.reservedSmem.offset0,@object
	.size		.nv.reservedSmem.offset0,0x4
	.type		.nv.reservedSmem.cap,@object
	.size		.nv.reservedSmem.cap,0x4
